//
// Generated by NVIDIA NVVM Compiler
//
// Compiler Build ID: CL-36424714
// Cuda compilation tools, release 13.0, V13.0.88
// Based on NVVM 20.0.0
//

.version 9.0
.target sm_100
.address_size 64

	// .globl	_Z5rekeyPmS_S_S_i

.visible .entry _Z5rekeyPmS_S_S_i(
	.param .u64 .ptr .align 1 _Z5rekeyPmS_S_S_i_param_0,
	.param .u64 .ptr .align 1 _Z5rekeyPmS_S_S_i_param_1,
	.param .u64 .ptr .align 1 _Z5rekeyPmS_S_S_i_param_2,
	.param .u64 .ptr .align 1 _Z5rekeyPmS_S_S_i_param_3,
	.param .u32 _Z5rekeyPmS_S_S_i_param_4
)
{
	.reg .pred 	%p<6>;
	.reg .b32 	%r<22>;
	.reg .b64 	%rd<195>;

	ld.param.u64 	%rd35, [_Z5rekeyPmS_S_S_i_param_0];
	ld.param.u64 	%rd36, [_Z5rekeyPmS_S_S_i_param_1];
	ld.param.u64 	%rd37, [_Z5rekeyPmS_S_S_i_param_2];
	ld.param.u64 	%rd38, [_Z5rekeyPmS_S_S_i_param_3];
	ld.param.u32 	%r13, [_Z5rekeyPmS_S_S_i_param_4];
	cvta.to.global.u64 	%rd1, %rd37;
	cvta.to.global.u64 	%rd2, %rd36;
	cvta.to.global.u64 	%rd3, %rd35;
	cvta.to.global.u64 	%rd4, %rd38;
	add.s32 	%r1, %r13, -1;
	mul.wide.s32 	%rd39, %r13, 8;
	add.s64 	%rd40, %rd4, %rd39;
	ld.global.u64 	%rd41, [%rd40+-8];
	shl.b64 	%rd42, %rd41, 13;
	xor.b64  	%rd43, %rd42, %rd41;
	shr.u64 	%rd44, %rd43, 7;
	xor.b64  	%rd45, %rd44, %rd43;
	shl.b64 	%rd46, %rd45, 17;
	xor.b64  	%rd47, %rd46, %rd45;
	st.global.u64 	[%rd3], %rd47;
	shl.b64 	%rd48, %rd47, 13;
	xor.b64  	%rd49, %rd48, %rd47;
	shr.u64 	%rd50, %rd49, 7;
	xor.b64  	%rd51, %rd50, %rd49;
	shl.b64 	%rd52, %rd51, 17;
	xor.b64  	%rd53, %rd52, %rd51;
	st.global.u64 	[%rd2], %rd53;
	shl.b64 	%rd54, %rd53, 13;
	xor.b64  	%rd55, %rd54, %rd53;
	shr.u64 	%rd56, %rd55, 7;
	xor.b64  	%rd57, %rd56, %rd55;
	shl.b64 	%rd58, %rd57, 17;
	xor.b64  	%rd59, %rd58, %rd57;
	st.global.u64 	[%rd1], %rd59;
	shl.b64 	%rd60, %rd59, 13;
	xor.b64  	%rd61, %rd60, %rd59;
	shr.u64 	%rd62, %rd61, 7;
	xor.b64  	%rd63, %rd62, %rd61;
	shl.b64 	%rd64, %rd63, 17;
	xor.b64  	%rd188, %rd64, %rd63;
	st.global.u64 	[%rd4], %rd188;
	setp.lt.s32 	%p1, %r13, 2;
	@%p1 bra 	$L__BB0_8;
	add.s32 	%r15, %r13, -2;
	and.b32  	%r2, %r1, 3;
	setp.lt.u32 	%p2, %r15, 3;
	mov.b32 	%r20, 1;
	@%p2 bra 	$L__BB0_5;
	and.b32  	%r17, %r1, -4;
	neg.s32 	%r19, %r17;
	add.s64 	%rd187, %rd3, 16;
	add.s64 	%rd186, %rd2, 16;
	add.s64 	%rd185, %rd4, 32;
	add.s64 	%rd184, %rd1, 16;
	mov.b32 	%r18, 0;
$L__BB0_3:
	shl.b64 	%rd65, %rd188, 13;
	xor.b64  	%rd66, %rd65, %rd188;
	shr.u64 	%rd67, %rd66, 7;
	xor.b64  	%rd68, %rd67, %rd66;
	shl.b64 	%rd69, %rd68, 17;
	xor.b64  	%rd70, %rd69, %rd68;
	st.global.u64 	[%rd187+-8], %rd70;
	shl.b64 	%rd71, %rd70, 13;
	xor.b64  	%rd72, %rd71, %rd70;
	shr.u64 	%rd73, %rd72, 7;
	xor.b64  	%rd74, %rd73, %rd72;
	shl.b64 	%rd75, %rd74, 17;
	xor.b64  	%rd76, %rd75, %rd74;
	st.global.u64 	[%rd186+-8], %rd76;
	shl.b64 	%rd77, %rd76, 13;
	xor.b64  	%rd78, %rd77, %rd76;
	shr.u64 	%rd79, %rd78, 7;
	xor.b64  	%rd80, %rd79, %rd78;
	shl.b64 	%rd81, %rd80, 17;
	xor.b64  	%rd82, %rd81, %rd80;
	st.global.u64 	[%rd184+-8], %rd82;
	shl.b64 	%rd83, %rd82, 13;
	xor.b64  	%rd84, %rd83, %rd82;
	shr.u64 	%rd85, %rd84, 7;
	xor.b64  	%rd86, %rd85, %rd84;
	shl.b64 	%rd87, %rd86, 17;
	xor.b64  	%rd88, %rd87, %rd86;
	st.global.u64 	[%rd185+-24], %rd88;
	shl.b64 	%rd89, %rd88, 13;
	xor.b64  	%rd90, %rd89, %rd88;
	shr.u64 	%rd91, %rd90, 7;
	xor.b64  	%rd92, %rd91, %rd90;
	shl.b64 	%rd93, %rd92, 17;
	xor.b64  	%rd94, %rd93, %rd92;
	st.global.u64 	[%rd187], %rd94;
	shl.b64 	%rd95, %rd94, 13;
	xor.b64  	%rd96, %rd95, %rd94;
	shr.u64 	%rd97, %rd96, 7;
	xor.b64  	%rd98, %rd97, %rd96;
	shl.b64 	%rd99, %rd98, 17;
	xor.b64  	%rd100, %rd99, %rd98;
	st.global.u64 	[%rd186], %rd100;
	shl.b64 	%rd101, %rd100, 13;
	xor.b64  	%rd102, %rd101, %rd100;
	shr.u64 	%rd103, %rd102, 7;
	xor.b64  	%rd104, %rd103, %rd102;
	shl.b64 	%rd105, %rd104, 17;
	xor.b64  	%rd106, %rd105, %rd104;
	st.global.u64 	[%rd184], %rd106;
	shl.b64 	%rd107, %rd106, 13;
	xor.b64  	%rd108, %rd107, %rd106;
	shr.u64 	%rd109, %rd108, 7;
	xor.b64  	%rd110, %rd109, %rd108;
	shl.b64 	%rd111, %rd110, 17;
	xor.b64  	%rd112, %rd111, %rd110;
	st.global.u64 	[%rd185+-16], %rd112;
	shl.b64 	%rd113, %rd112, 13;
	xor.b64  	%rd114, %rd113, %rd112;
	shr.u64 	%rd115, %rd114, 7;
	xor.b64  	%rd116, %rd115, %rd114;
	shl.b64 	%rd117, %rd116, 17;
	xor.b64  	%rd118, %rd117, %rd116;
	st.global.u64 	[%rd187+8], %rd118;
	shl.b64 	%rd119, %rd118, 13;
	xor.b64  	%rd120, %rd119, %rd118;
	shr.u64 	%rd121, %rd120, 7;
	xor.b64  	%rd122, %rd121, %rd120;
	shl.b64 	%rd123, %rd122, 17;
	xor.b64  	%rd124, %rd123, %rd122;
	st.global.u64 	[%rd186+8], %rd124;
	shl.b64 	%rd125, %rd124, 13;
	xor.b64  	%rd126, %rd125, %rd124;
	shr.u64 	%rd127, %rd126, 7;
	xor.b64  	%rd128, %rd127, %rd126;
	shl.b64 	%rd129, %rd128, 17;
	xor.b64  	%rd130, %rd129, %rd128;
	st.global.u64 	[%rd184+8], %rd130;
	shl.b64 	%rd131, %rd130, 13;
	xor.b64  	%rd132, %rd131, %rd130;
	shr.u64 	%rd133, %rd132, 7;
	xor.b64  	%rd134, %rd133, %rd132;
	shl.b64 	%rd135, %rd134, 17;
	xor.b64  	%rd136, %rd135, %rd134;
	st.global.u64 	[%rd185+-8], %rd136;
	shl.b64 	%rd137, %rd136, 13;
	xor.b64  	%rd138, %rd137, %rd136;
	shr.u64 	%rd139, %rd138, 7;
	xor.b64  	%rd140, %rd139, %rd138;
	shl.b64 	%rd141, %rd140, 17;
	xor.b64  	%rd142, %rd141, %rd140;
	st.global.u64 	[%rd187+16], %rd142;
	shl.b64 	%rd143, %rd142, 13;
	xor.b64  	%rd144, %rd143, %rd142;
	shr.u64 	%rd145, %rd144, 7;
	xor.b64  	%rd146, %rd145, %rd144;
	shl.b64 	%rd147, %rd146, 17;
	xor.b64  	%rd148, %rd147, %rd146;
	st.global.u64 	[%rd186+16], %rd148;
	shl.b64 	%rd149, %rd148, 13;
	xor.b64  	%rd150, %rd149, %rd148;
	shr.u64 	%rd151, %rd150, 7;
	xor.b64  	%rd152, %rd151, %rd150;
	shl.b64 	%rd153, %rd152, 17;
	xor.b64  	%rd154, %rd153, %rd152;
	st.global.u64 	[%rd184+16], %rd154;
	shl.b64 	%rd155, %rd154, 13;
	xor.b64  	%rd156, %rd155, %rd154;
	shr.u64 	%rd157, %rd156, 7;
	xor.b64  	%rd158, %rd157, %rd156;
	shl.b64 	%rd159, %rd158, 17;
	xor.b64  	%rd188, %rd159, %rd158;
	st.global.u64 	[%rd185], %rd188;
	add.s32 	%r19, %r19, 4;
	add.s32 	%r18, %r18, 4;
	add.s64 	%rd187, %rd187, 32;
	add.s64 	%rd186, %rd186, 32;
	add.s64 	%rd185, %rd185, 32;
	add.s64 	%rd184, %rd184, 32;
	setp.ne.s32 	%p3, %r19, 0;
	@%p3 bra 	$L__BB0_3;
	add.s32 	%r20, %r18, 1;
$L__BB0_5:
	setp.eq.s32 	%p4, %r2, 0;
	@%p4 bra 	$L__BB0_8;
	mul.wide.u32 	%rd160, %r20, 8;
	add.s64 	%rd193, %rd4, %rd160;
	add.s64 	%rd192, %rd1, %rd160;
	add.s64 	%rd191, %rd2, %rd160;
	add.s64 	%rd190, %rd3, %rd160;
	neg.s32 	%r21, %r2;
$L__BB0_7:
	.pragma "nounroll";
	shl.b64 	%rd161, %rd188, 13;
	xor.b64  	%rd162, %rd161, %rd188;
	shr.u64 	%rd163, %rd162, 7;
	xor.b64  	%rd164, %rd163, %rd162;
	shl.b64 	%rd165, %rd164, 17;
	xor.b64  	%rd166, %rd165, %rd164;
	st.global.u64 	[%rd190], %rd166;
	shl.b64 	%rd167, %rd166, 13;
	xor.b64  	%rd168, %rd167, %rd166;
	shr.u64 	%rd169, %rd168, 7;
	xor.b64  	%rd170, %rd169, %rd168;
	shl.b64 	%rd171, %rd170, 17;
	xor.b64  	%rd172, %rd171, %rd170;
	st.global.u64 	[%rd191], %rd172;
	shl.b64 	%rd173, %rd172, 13;
	xor.b64  	%rd174, %rd173, %rd172;
	shr.u64 	%rd175, %rd174, 7;
	xor.b64  	%rd176, %rd175, %rd174;
	shl.b64 	%rd177, %rd176, 17;
	xor.b64  	%rd178, %rd177, %rd176;
	st.global.u64 	[%rd192], %rd178;
	shl.b64 	%rd179, %rd178, 13;
	xor.b64  	%rd180, %rd179, %rd178;
	shr.u64 	%rd181, %rd180, 7;
	xor.b64  	%rd182, %rd181, %rd180;
	shl.b64 	%rd183, %rd182, 17;
	xor.b64  	%rd188, %rd183, %rd182;
	st.global.u64 	[%rd193], %rd188;
	add.s64 	%rd193, %rd193, 8;
	add.s64 	%rd192, %rd192, 8;
	add.s64 	%rd191, %rd191, 8;
	add.s64 	%rd190, %rd190, 8;
	add.s32 	%r21, %r21, 1;
	setp.ne.s32 	%p5, %r21, 0;
	@%p5 bra 	$L__BB0_7;
$L__BB0_8:
	ret;

}
	// .globl	_Z6KernelPjPmS_S_iS0_S_S_S_
.visible .entry _Z6KernelPjPmS_S_iS0_S_S_S_(
	.param .u64 .ptr .align 1 _Z6KernelPjPmS_S_iS0_S_S_S__param_0,
	.param .u64 .ptr .align 1 _Z6KernelPjPmS_S_iS0_S_S_S__param_1,
	.param .u64 .ptr .align 1 _Z6KernelPjPmS_S_iS0_S_S_S__param_2,
	.param .u64 .ptr .align 1 _Z6KernelPjPmS_S_iS0_S_S_S__param_3,
	.param .u32 _Z6KernelPjPmS_S_iS0_S_S_S__param_4,
	.param .u64 .ptr .align 1 _Z6KernelPjPmS_S_iS0_S_S_S__param_5,
	.param .u64 .ptr .align 1 _Z6KernelPjPmS_S_iS0_S_S_S__param_6,
	.param .u64 .ptr .align 1 _Z6KernelPjPmS_S_iS0_S_S_S__param_7,
	.param .u64 .ptr .align 1 _Z6KernelPjPmS_S_iS0_S_S_S__param_8
)
{
	.reg .pred 	%p<6>;
	.reg .b32 	%r<331>;
	.reg .b64 	%rd<39>;

	ld.param.u64 	%rd15, [_Z6KernelPjPmS_S_iS0_S_S_S__param_0];
	ld.param.u64 	%rd8, [_Z6KernelPjPmS_S_iS0_S_S_S__param_1];
	ld.param.u64 	%rd9, [_Z6KernelPjPmS_S_iS0_S_S_S__param_2];
	ld.param.u64 	%rd10, [_Z6KernelPjPmS_S_iS0_S_S_S__param_3];
	ld.param.u32 	%r23, [_Z6KernelPjPmS_S_iS0_S_S_S__param_4];
	ld.param.u64 	%rd11, [_Z6KernelPjPmS_S_iS0_S_S_S__param_5];
	ld.param.u64 	%rd12, [_Z6KernelPjPmS_S_iS0_S_S_S__param_6];
	ld.param.u64 	%rd13, [_Z6KernelPjPmS_S_iS0_S_S_S__param_7];
	ld.param.u64 	%rd14, [_Z6KernelPjPmS_S_iS0_S_S_S__param_8];
	cvta.to.global.u64 	%rd1, %rd15;
	mov.u32 	%r24, %ctaid.x;
	mov.u32 	%r25, %ntid.x;
	mov.u32 	%r26, %tid.x;
	mad.lo.s32 	%r1, %r24, %r25, %r26;
	setp.ge.s32 	%p1, %r1, %r23;
	@%p1 bra 	$L__BB1_9;
	cvta.to.global.u64 	%rd16, %rd8;
	mul.wide.s32 	%rd17, %r1, 8;
	add.s64 	%rd2, %rd16, %rd17;
	ld.global.u64 	%rd3, [%rd2];
	ld.global.u32 	%r324, [%rd1];
	mov.b32 	%r323, 0;
	mov.b32 	%r322, 528;
$L__BB1_2:
	shl.b32 	%r29, %r324, 1;
	shr.u32 	%r30, %r324, 31;
	shr.u32 	%r31, %r324, 15;
	add.s32 	%r32, %r322, -1;
	and.b32  	%r33, %r32, 63;
	shr.u64 	%rd18, %rd3, %r33;
	cvt.u32.u64 	%r34, %rd18;
	and.b32  	%r35, %r324, 1;
	shr.u32 	%r36, %r324, 7;
	and.b32  	%r37, %r36, 2;
	or.b32  	%r38, %r37, %r35;
	shr.u32 	%r39, %r324, 19;
	shr.u32 	%r40, %r324, 17;
	and.b32  	%r41, %r40, 4;
	or.b32  	%r42, %r38, %r41;
	shr.u32 	%r43, %r324, 25;
	shr.u32 	%r44, %r324, 22;
	and.b32  	%r45, %r44, 8;
	or.b32  	%r46, %r42, %r45;
	shr.u32 	%r47, %r324, 26;
	and.b32  	%r48, %r47, 16;
	or.b32  	%r49, %r46, %r48;
	mov.b32 	%r50, 979137582;
	shr.u32 	%r51, %r50, %r49;
	xor.b32  	%r52, %r51, %r34;
	xor.b32  	%r53, %r31, %r52;
	and.b32  	%r54, %r53, 1;
	xor.b32  	%r55, %r30, %r54;
	or.b32  	%r56, %r55, %r29;
	shl.b32 	%r57, %r56, 1;
	shr.u32 	%r58, %r29, 31;
	shr.u32 	%r59, %r324, 14;
	add.s32 	%r60, %r322, -514;
	and.b32  	%r61, %r60, 62;
	shr.u64 	%rd19, %rd3, %r61;
	cvt.u32.u64 	%r62, %rd19;
	shr.u32 	%r63, %r324, 6;
	and.b32  	%r64, %r63, 2;
	or.b32  	%r65, %r64, %r55;
	shr.u32 	%r66, %r324, 16;
	and.b32  	%r67, %r66, 4;
	or.b32  	%r68, %r65, %r67;
	shr.u32 	%r69, %r324, 21;
	and.b32  	%r70, %r69, 8;
	or.b32  	%r71, %r68, %r70;
	and.b32  	%r72, %r43, 16;
	or.b32  	%r73, %r71, %r72;
	shr.u32 	%r74, %r50, %r73;
	xor.b32  	%r75, %r74, %r62;
	xor.b32  	%r76, %r59, %r75;
	and.b32  	%r77, %r76, 1;
	xor.b32  	%r78, %r58, %r77;
	or.b32  	%r79, %r78, %r57;
	shl.b32 	%r80, %r79, 1;
	shr.u32 	%r81, %r57, 31;
	shr.u32 	%r82, %r324, 13;
	add.s32 	%r83, %r322, -515;
	and.b32  	%r84, %r83, 61;
	shr.u64 	%rd20, %rd3, %r84;
	cvt.u32.u64 	%r85, %rd20;
	shr.u32 	%r86, %r324, 5;
	and.b32  	%r87, %r86, 2;
	or.b32  	%r88, %r87, %r78;
	and.b32  	%r89, %r31, 4;
	or.b32  	%r90, %r88, %r89;
	shr.u32 	%r91, %r324, 20;
	and.b32  	%r92, %r91, 8;
	or.b32  	%r93, %r90, %r92;
	shr.u32 	%r94, %r324, 24;
	and.b32  	%r95, %r94, 16;
	or.b32  	%r96, %r93, %r95;
	shr.u32 	%r97, %r50, %r96;
	xor.b32  	%r98, %r97, %r85;
	xor.b32  	%r99, %r82, %r98;
	and.b32  	%r100, %r99, 1;
	xor.b32  	%r101, %r81, %r100;
	or.b32  	%r102, %r101, %r80;
	shf.l.wrap.b32 	%r103, %r80, %r102, 1;
	shr.u32 	%r104, %r324, 12;
	and.b32  	%r105, %r104, 1;
	xor.b32  	%r106, %r103, %r105;
	add.s32 	%r107, %r322, -516;
	and.b32  	%r108, %r107, 60;
	shr.u64 	%rd21, %rd3, %r108;
	cvt.u32.u64 	%r109, %rd21;
	and.b32  	%r110, %r109, 1;
	xor.b32  	%r111, %r106, %r110;
	shr.u32 	%r112, %r324, 4;
	and.b32  	%r113, %r112, 2;
	or.b32  	%r114, %r113, %r101;
	and.b32  	%r115, %r59, 4;
	or.b32  	%r116, %r114, %r115;
	and.b32  	%r117, %r39, 8;
	or.b32  	%r118, %r116, %r117;
	shr.u32 	%r119, %r324, 23;
	and.b32  	%r120, %r119, 16;
	or.b32  	%r121, %r118, %r120;
	shr.u32 	%r122, %r50, %r121;
	and.b32  	%r123, %r122, 1;
	xor.b32  	%r324, %r111, %r123;
	add.s32 	%r323, %r323, 4;
	add.s32 	%r322, %r322, -4;
	setp.ne.s32 	%p2, %r323, 528;
	@%p2 bra 	$L__BB1_2;
	cvta.to.global.u64 	%rd22, %rd9;
	mul.wide.s32 	%rd23, %r1, 4;
	add.s64 	%rd4, %rd22, %rd23;
	st.global.u32 	[%rd4], %r324;
	ld.global.u64 	%rd5, [%rd2];
	ld.global.u32 	%r327, [%rd1+4];
	mov.b32 	%r326, 0;
	mov.b32 	%r325, 528;
$L__BB1_4:
	shl.b32 	%r126, %r327, 1;
	shr.u32 	%r127, %r327, 31;
	shr.u32 	%r128, %r327, 15;
	add.s32 	%r129, %r325, -1;
	and.b32  	%r130, %r129, 63;
	shr.u64 	%rd24, %rd5, %r130;
	cvt.u32.u64 	%r131, %rd24;
	and.b32  	%r132, %r327, 1;
	shr.u32 	%r133, %r327, 7;
	and.b32  	%r134, %r133, 2;
	or.b32  	%r135, %r134, %r132;
	shr.u32 	%r136, %r327, 19;
	shr.u32 	%r137, %r327, 17;
	and.b32  	%r138, %r137, 4;
	or.b32  	%r139, %r135, %r138;
	shr.u32 	%r140, %r327, 25;
	shr.u32 	%r141, %r327, 22;
	and.b32  	%r142, %r141, 8;
	or.b32  	%r143, %r139, %r142;
	shr.u32 	%r144, %r327, 26;
	and.b32  	%r145, %r144, 16;
	or.b32  	%r146, %r143, %r145;
	mov.b32 	%r147, 979137582;
	shr.u32 	%r148, %r147, %r146;
	xor.b32  	%r149, %r148, %r131;
	xor.b32  	%r150, %r128, %r149;
	and.b32  	%r151, %r150, 1;
	xor.b32  	%r152, %r127, %r151;
	or.b32  	%r153, %r152, %r126;
	shl.b32 	%r154, %r153, 1;
	shr.u32 	%r155, %r126, 31;
	shr.u32 	%r156, %r327, 14;
	add.s32 	%r157, %r325, -514;
	and.b32  	%r158, %r157, 62;
	shr.u64 	%rd25, %rd5, %r158;
	cvt.u32.u64 	%r159, %rd25;
	shr.u32 	%r160, %r327, 6;
	and.b32  	%r161, %r160, 2;
	or.b32  	%r162, %r161, %r152;
	shr.u32 	%r163, %r327, 16;
	and.b32  	%r164, %r163, 4;
	or.b32  	%r165, %r162, %r164;
	shr.u32 	%r166, %r327, 21;
	and.b32  	%r167, %r166, 8;
	or.b32  	%r168, %r165, %r167;
	and.b32  	%r169, %r140, 16;
	or.b32  	%r170, %r168, %r169;
	shr.u32 	%r171, %r147, %r170;
	xor.b32  	%r172, %r171, %r159;
	xor.b32  	%r173, %r156, %r172;
	and.b32  	%r174, %r173, 1;
	xor.b32  	%r175, %r155, %r174;
	or.b32  	%r176, %r175, %r154;
	shl.b32 	%r177, %r176, 1;
	shr.u32 	%r178, %r154, 31;
	shr.u32 	%r179, %r327, 13;
	add.s32 	%r180, %r325, -515;
	and.b32  	%r181, %r180, 61;
	shr.u64 	%rd26, %rd5, %r181;
	cvt.u32.u64 	%r182, %rd26;
	shr.u32 	%r183, %r327, 5;
	and.b32  	%r184, %r183, 2;
	or.b32  	%r185, %r184, %r175;
	and.b32  	%r186, %r128, 4;
	or.b32  	%r187, %r185, %r186;
	shr.u32 	%r188, %r327, 20;
	and.b32  	%r189, %r188, 8;
	or.b32  	%r190, %r187, %r189;
	shr.u32 	%r191, %r327, 24;
	and.b32  	%r192, %r191, 16;
	or.b32  	%r193, %r190, %r192;
	shr.u32 	%r194, %r147, %r193;
	xor.b32  	%r195, %r194, %r182;
	xor.b32  	%r196, %r179, %r195;
	and.b32  	%r197, %r196, 1;
	xor.b32  	%r198, %r178, %r197;
	or.b32  	%r199, %r198, %r177;
	shf.l.wrap.b32 	%r200, %r177, %r199, 1;
	shr.u32 	%r201, %r327, 12;
	and.b32  	%r202, %r201, 1;
	xor.b32  	%r203, %r200, %r202;
	add.s32 	%r204, %r325, -516;
	and.b32  	%r205, %r204, 60;
	shr.u64 	%rd27, %rd5, %r205;
	cvt.u32.u64 	%r206, %rd27;
	and.b32  	%r207, %r206, 1;
	xor.b32  	%r208, %r203, %r207;
	shr.u32 	%r209, %r327, 4;
	and.b32  	%r210, %r209, 2;
	or.b32  	%r211, %r210, %r198;
	and.b32  	%r212, %r156, 4;
	or.b32  	%r213, %r211, %r212;
	and.b32  	%r214, %r136, 8;
	or.b32  	%r215, %r213, %r214;
	shr.u32 	%r216, %r327, 23;
	and.b32  	%r217, %r216, 16;
	or.b32  	%r218, %r215, %r217;
	shr.u32 	%r219, %r147, %r218;
	and.b32  	%r220, %r219, 1;
	xor.b32  	%r327, %r208, %r220;
	add.s32 	%r326, %r326, 4;
	add.s32 	%r325, %r325, -4;
	setp.ne.s32 	%p3, %r326, 528;
	@%p3 bra 	$L__BB1_4;
	cvta.to.global.u64 	%rd28, %rd10;
	mul.wide.s32 	%rd29, %r1, 4;
	add.s64 	%rd6, %rd28, %rd29;
	st.global.u32 	[%rd6], %r327;
	ld.global.u32 	%r221, [%rd4];
	add.s32 	%r222, %r221, 1;
	setp.ne.s32 	%p4, %r327, %r222;
	@%p4 bra 	$L__BB1_9;
	ld.global.u64 	%rd30, [%rd2];
	cvta.to.global.u64 	%rd31, %rd11;
	st.global.u64 	[%rd31], %rd30;
	ld.global.u32 	%r225, [%rd4];
	cvta.to.global.u64 	%rd32, %rd12;
	st.global.u32 	[%rd32], %r225;
	ld.global.u32 	%r226, [%rd6];
	cvta.to.global.u64 	%rd33, %rd13;
	st.global.u32 	[%rd33], %r226;
	ld.global.u64 	%rd7, [%rd2];
	ld.global.u32 	%r330, [%rd1+8];
	mov.b32 	%r329, 0;
	mov.b32 	%r328, 528;
$L__BB1_7:
	shl.b32 	%r227, %r330, 1;
	shr.u32 	%r228, %r330, 31;
	shr.u32 	%r229, %r330, 15;
	add.s32 	%r230, %r328, -1;
	and.b32  	%r231, %r230, 63;
	shr.u64 	%rd34, %rd7, %r231;
	cvt.u32.u64 	%r232, %rd34;
	and.b32  	%r233, %r330, 1;
	shr.u32 	%r234, %r330, 7;
	and.b32  	%r235, %r234, 2;
	or.b32  	%r236, %r235, %r233;
	shr.u32 	%r237, %r330, 19;
	shr.u32 	%r238, %r330, 17;
	and.b32  	%r239, %r238, 4;
	or.b32  	%r240, %r236, %r239;
	shr.u32 	%r241, %r330, 25;
	shr.u32 	%r242, %r330, 22;
	and.b32  	%r243, %r242, 8;
	or.b32  	%r244, %r240, %r243;
	shr.u32 	%r245, %r330, 26;
	and.b32  	%r246, %r245, 16;
	or.b32  	%r247, %r244, %r246;
	mov.b32 	%r248, 979137582;
	shr.u32 	%r249, %r248, %r247;
	xor.b32  	%r250, %r249, %r232;
	xor.b32  	%r251, %r229, %r250;
	and.b32  	%r252, %r251, 1;
	xor.b32  	%r253, %r228, %r252;
	or.b32  	%r254, %r253, %r227;
	shl.b32 	%r255, %r254, 1;
	shr.u32 	%r256, %r227, 31;
	shr.u32 	%r257, %r330, 14;
	add.s32 	%r258, %r328, -514;
	and.b32  	%r259, %r258, 62;
	shr.u64 	%rd35, %rd7, %r259;
	cvt.u32.u64 	%r260, %rd35;
	shr.u32 	%r261, %r330, 6;
	and.b32  	%r262, %r261, 2;
	or.b32  	%r263, %r262, %r253;
	shr.u32 	%r264, %r330, 16;
	and.b32  	%r265, %r264, 4;
	or.b32  	%r266, %r263, %r265;
	shr.u32 	%r267, %r330, 21;
	and.b32  	%r268, %r267, 8;
	or.b32  	%r269, %r266, %r268;
	and.b32  	%r270, %r241, 16;
	or.b32  	%r271, %r269, %r270;
	shr.u32 	%r272, %r248, %r271;
	xor.b32  	%r273, %r272, %r260;
	xor.b32  	%r274, %r257, %r273;
	and.b32  	%r275, %r274, 1;
	xor.b32  	%r276, %r256, %r275;
	or.b32  	%r277, %r276, %r255;
	shl.b32 	%r278, %r277, 1;
	shr.u32 	%r279, %r255, 31;
	shr.u32 	%r280, %r330, 13;
	add.s32 	%r281, %r328, -515;
	and.b32  	%r282, %r281, 61;
	shr.u64 	%rd36, %rd7, %r282;
	cvt.u32.u64 	%r283, %rd36;
	shr.u32 	%r284, %r330, 5;
	and.b32  	%r285, %r284, 2;
	or.b32  	%r286, %r285, %r276;
	and.b32  	%r287, %r229, 4;
	or.b32  	%r288, %r286, %r287;
	shr.u32 	%r289, %r330, 20;
	and.b32  	%r290, %r289, 8;
	or.b32  	%r291, %r288, %r290;
	shr.u32 	%r292, %r330, 24;
	and.b32  	%r293, %r292, 16;
	or.b32  	%r294, %r291, %r293;
	shr.u32 	%r295, %r248, %r294;
	xor.b32  	%r296, %r295, %r283;
	xor.b32  	%r297, %r280, %r296;
	and.b32  	%r298, %r297, 1;
	xor.b32  	%r299, %r279, %r298;
	or.b32  	%r300, %r299, %r278;
	shf.l.wrap.b32 	%r301, %r278, %r300, 1;
	shr.u32 	%r302, %r330, 12;
	and.b32  	%r303, %r302, 1;
	xor.b32  	%r304, %r301, %r303;
	add.s32 	%r305, %r328, -516;
	and.b32  	%r306, %r305, 60;
	shr.u64 	%rd37, %rd7, %r306;
	cvt.u32.u64 	%r307, %rd37;
	and.b32  	%r308, %r307, 1;
	xor.b32  	%r309, %r304, %r308;
	shr.u32 	%r310, %r330, 4;
	and.b32  	%r311, %r310, 2;
	or.b32  	%r312, %r311, %r299;
	and.b32  	%r313, %r257, 4;
	or.b32  	%r314, %r312, %r313;
	and.b32  	%r315, %r237, 8;
	or.b32  	%r316, %r314, %r315;
	shr.u32 	%r317, %r330, 23;
	and.b32  	%r318, %r317, 16;
	or.b32  	%r319, %r316, %r318;
	shr.u32 	%r320, %r248, %r319;
	and.b32  	%r321, %r320, 1;
	xor.b32  	%r330, %r309, %r321;
	add.s32 	%r329, %r329, 4;
	add.s32 	%r328, %r328, -4;
	setp.ne.s32 	%p5, %r329, 528;
	@%p5 bra 	$L__BB1_7;
	cvta.to.global.u64 	%rd38, %rd14;
	st.global.u32 	[%rd38], %r330;
$L__BB1_9:
	ret;

}


// ===== COMPILED SASS (sm_100) =====

	.target	sm_100

	.elftype	@"ET_EXEC"


//--------------------- .note.nv.tkinfo           --------------------------
	.section	.note.nv.tkinfo,"",@"SHT_NOTE"
	.sectionflags	@"SHF_NOTE_NV_TKINFO"
	.tkinfo
        /*0018*/ 	.word	0x00000002
        /*0030*/ 	.string	""
        /*0030*/ 	.string	"ptxas"
        /*0030*/ 	.string	"Cuda compilation tools, release 13.0, V13.0.88"
        /*0030*/ 	.string	"Build cuda_13.0.r13.0/compiler.36424714_0"
        /*0030*/ 	.string	"-arch sm_100 -m 64 "



//--------------------- .note.nv.cuinfo           --------------------------
	.section	.note.nv.cuinfo,"",@"SHT_NOTE"
	.sectionflags	@"SHF_NOTE_NV_CUINFO"
        /*0018*/ 	.short	0x0002
        /*001a*/ 	.short	0x0064
        /*001c*/ 	.short	0x0082
	.zero		2


//--------------------- .nv.info                  --------------------------
	.section	.nv.info,"",@"SHT_CUDA_INFO"
	.align	4


	//----- nvinfo : EIATTR_REGCOUNT
	.align		4
        /*0000*/ 	.byte	0x04, 0x2f
        /*0002*/ 	.short	(.L_1 - .L_0)
	.align		4
.L_0:
        /*0004*/ 	.word	index@(_Z5rekeyPmS_S_S_i)
        /*0008*/ 	.word	0x00000020


	//----- nvinfo : EIATTR_FRAME_SIZE
	.align		4
.L_1:
        /*000c*/ 	.byte	0x04, 0x11
        /*000e*/ 	.short	(.L_3 - .L_2)
	.align		4
.L_2:
        /*0010*/ 	.word	index@(_Z5rekeyPmS_S_S_i)
        /*0014*/ 	.word	0x00000000


	//----- nvinfo : EIATTR_REGCOUNT
	.align		4
.L_3:
        /*0018*/ 	.byte	0x04, 0x2f
        /*001a*/ 	.short	(.L_5 - .L_4)
	.align		4
.L_4:
        /*001c*/ 	.word	index@(_Z6KernelPjPmS_S_iS0_S_S_S_)
        /*0020*/ 	.word	0x00000019


	//----- nvinfo : EIATTR_FRAME_SIZE
	.align		4
.L_5:
        /*0024*/ 	.byte	0x04, 0x11
        /*0026*/ 	.short	(.L_7 - .L_6)
	.align		4
.L_6:
        /*0028*/ 	.word	index@(_Z6KernelPjPmS_S_iS0_S_S_S_)
        /*002c*/ 	.word	0x00000000


	//----- nvinfo : EIATTR_MIN_STACK_SIZE
	.align		4
.L_7:
        /*0030*/ 	.byte	0x04, 0x12
        /*0032*/ 	.short	(.L_9 - .L_8)
	.align		4
.L_8:
        /*0034*/ 	.word	index@(_Z6KernelPjPmS_S_iS0_S_S_S_)
        /*0038*/ 	.word	0x00000000


	//----- nvinfo : EIATTR_MIN_STACK_SIZE
	.align		4
.L_9:
        /*003c*/ 	.byte	0x04, 0x12
        /*003e*/ 	.short	(.L_11 - .L_10)
	.align		4
.L_10:
        /*0040*/ 	.word	index@(_Z5rekeyPmS_S_S_i)
        /*0044*/ 	.word	0x00000000
.L_11:


//--------------------- .nv.compat                --------------------------
	.section	.nv.compat,"",@"SHT_CUDA_COMPAT_INFO"
	.align	4
        /*0000*/ 	.byte	0x02, 0x09, 0x00, 0x00, 0x02, 0x02, 0x01, 0x00, 0x02, 0x05, 0x05, 0x00, 0x03, 0x07, 0x01, 0x01
        /*0010*/ 	.byte	0x02, 0x03, 0x00, 0x00, 0x02, 0x06, 0x01, 0x00, 0x04, 0x0b, 0x08, 0x00, 0x09, 0x00, 0x00, 0x00
        /*0020*/ 	.byte	0x00, 0x00, 0x00, 0x00


//--------------------- .nv.info._Z6KernelPjPmS_S_iS0_S_S_S_ --------------------------
	.section	.nv.info._Z6KernelPjPmS_S_iS0_S_S_S_,"",@"SHT_CUDA_INFO"
	.sectionflags	@""
	.align	4


	//----- nvinfo : EIATTR_CUDA_API_VERSION
	.align		4
        /*0000*/ 	.byte	0x04, 0x37
        /*0002*/ 	.short	(.L_13 - .L_12)
.L_12:
        /*0004*/ 	.word	0x00000082


	//----- nvinfo : EIATTR_KPARAM_INFO
	.align		4
.L_13:
        /*0008*/ 	.byte	0x04, 0x17
        /*000a*/ 	.short	(.L_15 - .L_14)
.L_14:
        /*000c*/ 	.word	0x00000000
        /*0010*/ 	.short	0x0008
        /*0012*/ 	.short	0x0040
        /*0014*/ 	.byte	0x00, 0xf5, 0x21, 0x00


	//----- nvinfo : EIATTR_KPARAM_INFO
	.align		4
.L_15:
        /*0018*/ 	.byte	0x04, 0x17
        /*001a*/ 	.short	(.L_17 - .L_16)
.L_16:
        /*001c*/ 	.word	0x00000000
        /*0020*/ 	.short	0x0007
        /*0022*/ 	.short	0x0038
        /*0024*/ 	.byte	0x00, 0xf5, 0x21, 0x00


	//----- nvinfo : EIATTR_KPARAM_INFO
	.align		4
.L_17:
        /*0028*/ 	.byte	0x04, 0x17
        /*002a*/ 	.short	(.L_19 - .L_18)
.L_18:
        /*002c*/ 	.word	0x00000000
        /*0030*/ 	.short	0x0006
        /*0032*/ 	.short	0x0030
        /*0034*/ 	.byte	0x00, 0xf5, 0x21, 0x00


	//----- nvinfo : EIATTR_KPARAM_INFO
	.align		4
.L_19:
        /*0038*/ 	.byte	0x04, 0x17
        /*003a*/ 	.short	(.L_21 - .L_20)
.L_20:
        /*003c*/ 	.word	0x00000000
        /*0040*/ 	.short	0x0005
        /*0042*/ 	.short	0x0028
        /*0044*/ 	.byte	0x00, 0xf5, 0x21, 0x00


	//----- nvinfo : EIATTR_KPARAM_INFO
	.align		4
.L_21:
        /*0048*/ 	.byte	0x04, 0x17
        /*004a*/ 	.short	(.L_23 - .L_22)
.L_22:
        /*004c*/ 	.word	0x00000000
        /*0050*/ 	.short	0x0004
        /*0052*/ 	.short	0x0020
        /*0054*/ 	.byte	0x00, 0xf0, 0x11, 0x00


	//----- nvinfo : EIATTR_KPARAM_INFO
	.align		4
.L_23:
        /*0058*/ 	.byte	0x04, 0x17
        /*005a*/ 	.short	(.L_25 - .L_24)
.L_24:
        /*005c*/ 	.word	0x00000000
        /*0060*/ 	.short	0x0003
        /*0062*/ 	.short	0x0018
        /*0064*/ 	.byte	0x00, 0xf5, 0x21, 0x00


	//----- nvinfo : EIATTR_KPARAM_INFO
	.align		4
.L_25:
        /*0068*/ 	.byte	0x04, 0x17
        /*006a*/ 	.short	(.L_27 - .L_26)
.L_26:
        /*006c*/ 	.word	0x00000000
        /*0070*/ 	.short	0x0002
        /*0072*/ 	.short	0x0010
        /*0074*/ 	.byte	0x00, 0xf5, 0x21, 0x00


	//----- nvinfo : EIATTR_KPARAM_INFO
	.align		4
.L_27:
        /*0078*/ 	.byte	0x04, 0x17
        /*007a*/ 	.short	(.L_29 - .L_28)
.L_28:
        /*007c*/ 	.word	0x00000000
        /*0080*/ 	.short	0x0001
        /*0082*/ 	.short	0x0008
        /*0084*/ 	.byte	0x00, 0xf5, 0x21, 0x00


	//----- nvinfo : EIATTR_KPARAM_INFO
	.align		4
.L_29:
        /*0088*/ 	.byte	0x04, 0x17
        /*008a*/ 	.short	(.L_31 - .L_30)
.L_30:
        /*008c*/ 	.word	0x00000000
        /*0090*/ 	.short	0x0000
        /*0092*/ 	.short	0x0000
        /*0094*/ 	.byte	0x00, 0xf5, 0x21, 0x00


	//----- nvinfo : EIATTR_SPARSE_MMA_MASK
	.align		4
.L_31:
        /*0098*/ 	.byte	0x03, 0x50
        /*009a*/ 	.short	0x0000


	//----- nvinfo : EIATTR_MAXREG_COUNT
	.align		4
        /*009c*/ 	.byte	0x03, 0x1b
        /*009e*/ 	.short	0x00ff


	//----- nvinfo : EIATTR_MERCURY_ISA_VERSION
	.align		4
        /*00a0*/ 	.byte	0x03, 0x5f
        /*00a2*/ 	.short	0x0101


	//----- nvinfo : EIATTR_VRC_CTA_INIT_COUNT
	.align		4
        /*00a4*/ 	.byte	0x02, 0x4a
	.zero		1
	.zero		1


	//----- nvinfo : EIATTR_EXIT_INSTR_OFFSETS
	.align		4
        /*00a8*/ 	.byte	0x04, 0x1c
        /*00aa*/ 	.short	(.L_33 - .L_32)


	//   ....[0]....
.L_32:
        /*00ac*/ 	.word	0x00000070


	//   ....[1]....
        /*00b0*/ 	.word	0x00000b20


	//   ....[2]....
        /*00b4*/ 	.word	0x000010c0


	//----- nvinfo : EIATTR_CBANK_PARAM_SIZE
	.align		4
.L_33:
        /*00b8*/ 	.byte	0x03, 0x19
        /*00ba*/ 	.short	0x0048


	//----- nvinfo : EIATTR_PARAM_CBANK
	.align		4
        /*00bc*/ 	.byte	0x04, 0x0a
        /*00be*/ 	.short	(.L_35 - .L_34)
	.align		4
.L_34:
        /*00c0*/ 	.word	index@(.nv.constant0._Z6KernelPjPmS_S_iS0_S_S_S_)
        /*00c4*/ 	.short	0x0380
        /*00c6*/ 	.short	0x0048


	//----- nvinfo : EIATTR_SW_WAR
	.align		4
.L_35:
        /*00c8*/ 	.byte	0x04, 0x36
        /*00ca*/ 	.short	(.L_37 - .L_36)
.L_36:
        /*00cc*/ 	.word	0x00000008
.L_37:


//--------------------- .nv.info._Z5rekeyPmS_S_S_i --------------------------
	.section	.nv.info._Z5rekeyPmS_S_S_i,"",@"SHT_CUDA_INFO"
	.sectionflags	@""
	.align	4


	//----- nvinfo : EIATTR_CUDA_API_VERSION
	.align		4
        /*0000*/ 	.byte	0x04, 0x37
        /*0002*/ 	.short	(.L_39 - .L_38)
.L_38:
        /*0004*/ 	.word	0x00000082


	//----- nvinfo : EIATTR_KPARAM_INFO
	.align		4
.L_39:
        /*0008*/ 	.byte	0x04, 0x17
        /*000a*/ 	.short	(.L_41 - .L_40)
.L_40:
        /*000c*/ 	.word	0x00000000
        /*0010*/ 	.short	0x0004
        /*0012*/ 	.short	0x0020
        /*0014*/ 	.byte	0x00, 0xf0, 0x11, 0x00


	//----- nvinfo : EIATTR_KPARAM_INFO
	.align		4
.L_41:
        /*0018*/ 	.byte	0x04, 0x17
        /*001a*/ 	.short	(.L_43 - .L_42)
.L_42:
        /*001c*/ 	.word	0x00000000
        /*0020*/ 	.short	0x0003
        /*0022*/ 	.short	0x0018
        /*0024*/ 	.byte	0x00, 0xf5, 0x21, 0x00


	//----- nvinfo : EIATTR_KPARAM_INFO
	.align		4
.L_43:
        /*0028*/ 	.byte	0x04, 0x17
        /*002a*/ 	.short	(.L_45 - .L_44)
.L_44:
        /*002c*/ 	.word	0x00000000
        /*0030*/ 	.short	0x0002
        /*0032*/ 	.short	0x0010
        /*0034*/ 	.byte	0x00, 0xf5, 0x21, 0x00


	//----- nvinfo : EIATTR_KPARAM_INFO
	.align		4
.L_45:
        /*0038*/ 	.byte	0x04, 0x17
        /*003a*/ 	.short	(.L_47 - .L_46)
.L_46:
        /*003c*/ 	.word	0x00000000
        /*0040*/ 	.short	0x0001
        /*0042*/ 	.short	0x0008
        /*0044*/ 	.byte	0x00, 0xf5, 0x21, 0x00


	//----- nvinfo : EIATTR_KPARAM_INFO
	.align		4
.L_47:
        /*0048*/ 	.byte	0x04, 0x17
        /*004a*/ 	.short	(.L_49 - .L_48)
.L_48:
        /*004c*/ 	.word	0x00000000
        /*0050*/ 	.short	0x0000
        /*0052*/ 	.short	0x0000
        /*0054*/ 	.byte	0x00, 0xf5, 0x21, 0x00


	//----- nvinfo : EIATTR_SPARSE_MMA_MASK
	.align		4
.L_49:
        /*0058*/ 	.byte	0x03, 0x50
        /*005a*/ 	.short	0x0000


	//----- nvinfo : EIATTR_MAXREG_COUNT
	.align		4
        /*005c*/ 	.byte	0x03, 0x1b
        /*005e*/ 	.short	0x00ff


	//----- nvinfo : EIATTR_MERCURY_ISA_VERSION
	.align		4
        /*0060*/ 	.byte	0x03, 0x5f
        /*0062*/ 	.short	0x0101


	//----- nvinfo : EIATTR_VRC_CTA_INIT_COUNT
	.align		4
        /*0064*/ 	.byte	0x02, 0x4a
	.zero		1
	.zero		1


	//----- nvinfo : EIATTR_EXIT_INSTR_OFFSETS
	.align		4
        /*0068*/ 	.byte	0x04, 0x1c
        /*006a*/ 	.short	(.L_51 - .L_50)


	//   ....[0]....
.L_50:
        /*006c*/ 	.word	0x000003f0


	//   ....[1]....
        /*0070*/ 	.word	0x000013e0


	//   ....[2]....
        /*0074*/ 	.word	0x00001920


	//----- nvinfo : EIATTR_CBANK_PARAM_SIZE
	.align		4
.L_51:
        /*0078*/ 	.byte	0x03, 0x19
        /*007a*/ 	.short	0x0024


	//----- nvinfo : EIATTR_PARAM_CBANK
	.align		4
        /*007c*/ 	.byte	0x04, 0x0a
        /*007e*/ 	.short	(.L_53 - .L_52)
	.align		4
.L_52:
        /*0080*/ 	.word	index@(.nv.constant0._Z5rekeyPmS_S_S_i)
        /*0084*/ 	.short	0x0380
        /*0086*/ 	.short	0x0024


	//----- nvinfo : EIATTR_SW_WAR
	.align		4
.L_53:
        /*0088*/ 	.byte	0x04, 0x36
        /*008a*/ 	.short	(.L_55 - .L_54)
.L_54:
        /*008c*/ 	.word	0x00000008
.L_55:


//--------------------- .nv.callgraph             --------------------------
	.section	.nv.callgraph,"",@"SHT_CUDA_CALLGRAPH"
	.align	4
	.sectionentsize	8
	.align		4
        /*0000*/ 	.word	0x00000000
	.align		4
        /*0004*/ 	.word	0xffffffff
	.align		4
        /*0008*/ 	.word	0x00000000
	.align		4
        /*000c*/ 	.word	0xfffffffe
	.align		4
        /*0010*/ 	.word	0x00000000
	.align		4
        /*0014*/ 	.word	0xfffffffd
	.align		4
        /*0018*/ 	.word	0x00000000
	.align		4
        /*001c*/ 	.word	0xfffffffc


//--------------------- .text._Z6KernelPjPmS_S_iS0_S_S_S_ --------------------------
	.section	.text._Z6KernelPjPmS_S_iS0_S_S_S_,"ax",@progbits
	.align	128
        .global         _Z6KernelPjPmS_S_iS0_S_S_S_
        .type           _Z6KernelPjPmS_S_iS0_S_S_S_,@function
        .size           _Z6KernelPjPmS_S_iS0_S_S_S_,(.L_x_8 - _Z6KernelPjPmS_S_iS0_S_S_S_)
        .other          _Z6KernelPjPmS_S_iS0_S_S_S_,@"STO_CUDA_ENTRY STV_DEFAULT"
_Z6KernelPjPmS_S_iS0_S_S_S_:
.text._Z6KernelPjPmS_S_iS0_S_S_S_:
[----:B------:R-:W-:Y:S01]  /*0000*/  LDC R1, c[0x0][0x37c] ;  /* 0x0000df00ff017b82 */ /* 0x000fe20000000800 */
[----:B------:R-:W0:Y:S07]  /*0010*/  S2R R3, SR_TID.X ;  /* 0x0000000000037919 */ /* 0x000e2e0000002100 */
[----:B------:R-:W0:Y:S01]  /*0020*/  S2UR UR4, SR_CTAID.X ;  /* 0x00000000000479c3 */ /* 0x000e220000002500 */
[----:B------:R-:W1:Y:S07]  /*0030*/  LDCU UR5, c[0x0][0x3a0] ;  /* 0x00007400ff0577ac */ /* 0x000e6e0008000800 */
[----:B------:R-:W0:Y:S02]  /*0040*/  LDC R8, c[0x0][0x360] ;  /* 0x0000d800ff087b82 */ /* 0x000e240000000800 */
[----:B0-----:R-:W-:-:S05]  /*0050*/  IMAD R8, R8, UR4, R3 ;  /* 0x0000000408087c24 */ /* 0x001fca000f8e0203 */
[----:B-1----:R-:W-:-:S13]  /*0060*/  ISETP.GE.AND P0, PT, R8, UR5, PT ;  /* 0x0000000508007c0c */ /* 0x002fda000bf06270 */
[----:B------:R-:W-:Y:S05]  /*0070*/  @P0 EXIT ;  /* 0x000000000000094d */ /* 0x000fea0003800000 */
[----:B------:R-:W0:Y:S01]  /*0080*/  LDC.64 R4, c[0x0][0x388] ;  /* 0x0000e200ff047b82 */ /* 0x000e220000000a00 */
[----:B------:R-:W1:Y:S07]  /*0090*/  LDCU.64 UR8, c[0x0][0x358] ;  /* 0x00006b00ff0877ac */ /* 0x000e6e0008000a00 */
[----:B------:R-:W2:Y:S01]  /*00a0*/  LDC.64 R2, c[0x0][0x380] ;  /* 0x0000e000ff027b82 */ /* 0x000ea20000000a00 */
[----:B0-----:R-:W-:-:S05]  /*00b0*/  IMAD.WIDE R4, R8, 0x8, R4 ;  /* 0x0000000808047825 */ /* 0x001fca00078e0204 */
[----:B-1----:R0:W5:Y:S04]  /*00c0*/  LDG.E.64 R6, desc[UR8][R4.64] ;  /* 0x0000000804067981 */ /* 0x002168000c1e1b00 */
[----:B--2---:R0:W5:Y:S01]  /*00d0*/  LDG.E R9, desc[UR8][R2.64] ;  /* 0x0000000802097981 */ /* 0x004162000c1e1900 */
[----:B------:R-:W-:Y:S01]  /*00e0*/  UMOV UR4, URZ ;  /* 0x000000ff00047c82 */ /* 0x000fe20008000000 */
[----:B------:R-:W-:-:S05]  /*00f0*/  UMOV UR6, 0x210 ;  /* 0x0000021000067882 */ /* 0x000fca0000000000 */
.L_x_0:
[--C-:B-----5:R-:W-:Y:S01]  /*0100*/  SHF.R.U32.HI R0, RZ, 0x7, R9.reuse ;  /* 0x00000007ff007819 */ /* 0x120fe20000011609 */
[----:B------:R-:W-:Y:S01]  /*0110*/  UIADD3 UR5, UPT, UPT, UR6, -0x1, URZ ;  /* 0xffffffff06057890 */ /* 0x000fe2000fffe0ff */
[--C-:B------:R-:W-:Y:S01]  /*0120*/  SHF.R.U32.HI R11, RZ, 0x11, R9.reuse ;  /* 0x00000011ff0b7819 */ /* 0x100fe20000011609 */
[----:B------:R-:W-:Y:S01]  /*0130*/  UIADD3 UR4, UPT, UPT, UR4, 0x4, URZ ;  /* 0x0000000404047890 */ /* 0x000fe2000fffe0ff */
[----:B------:R-:W-:Y:S01]  /*0140*/  LOP3.LUT R0, R0, 0x2, RZ, 0xc0, !PT ;  /* 0x0000000200007812 */ /* 0x000fe200078ec0ff */
[----:B------:R-:W-:Y:S01]  /*0150*/  ULOP3.LUT UR5, UR5, 0x3f, URZ, 0xc0, !UPT ;  /* 0x0000003f05057892 */ /* 0x000fe2000f8ec0ff */
[--C-:B------:R-:W-:Y:S01]  /*0160*/  SHF.R.U32.HI R13, RZ, 0x16, R9.reuse ;  /* 0x00000016ff0d7819 */ /* 0x100fe20000011609 */
[----:B------:R-:W-:Y:S01]  /*0170*/  UISETP.NE.AND UP0, UPT, UR4, 0x210, UPT ;  /* 0x000002100400788c */ /* 0x000fe2000bf05270 */
[--C-:B------:R-:W-:Y:S02]  /*0180*/  LOP3.LUT R0, R0, 0x1, R9.reuse, 0xf8, !PT ;  /* 0x0000000100007812 */ /* 0x100fe400078ef809 */
[----:B------:R-:W-:-:S02]  /*0190*/  SHF.R.U32.HI R10, RZ, 0x1a, R9 ;  /* 0x0000001aff0a7819 */ /* 0x000fc40000011609 */
[----:B------:R-:W-:Y:S02]  /*01a0*/  LOP3.LUT R0, R0, 0x4, R11, 0xf8, !PT ;  /* 0x0000000400007812 */ /* 0x000fe400078ef80b */
[----:B------:R-:W-:Y:S01]  /*01b0*/  SHF.R.U64 R12, R6, UR5, R7 ;  /* 0x00000005060c7c19 */ /* 0x000fe20008001207 */
[----:B------:R-:W-:Y:S01]  /*01c0*/  UIADD3 UR5, UPT, UPT, UR6, -0x202, URZ ;  /* 0xfffffdfe06057890 */ /* 0x000fe2000fffe0ff */
[----:B------:R-:W-:Y:S01]  /*01d0*/  LOP3.LUT R13, R0, 0x8, R13, 0xf8, !PT ;  /* 0x00000008000d7812 */ /* 0x000fe200078ef80d */
[----:B------:R-:W-:Y:S01]  /*01e0*/  IMAD.MOV.U32 R0, RZ, RZ, 0x3a5c742e ;  /* 0x3a5c742eff007424 */ /* 0x000fe200078e00ff */
[--C-:B------:R-:W-:Y:S01]  /*01f0*/  SHF.R.U32.HI R11, RZ, 0x1f, R9.reuse ;  /* 0x0000001fff0b7819 */ /* 0x100fe20000011609 */
[----:B------:R-:W-:Y:S01]  /*0200*/  ULOP3.LUT UR5, UR5, 0x3e, URZ, 0xc0, !UPT ;  /* 0x0000003e05057892 */ /* 0x000fe2000f8ec0ff */
[----:B------:R-:W-:Y:S02]  /*0210*/  LOP3.LUT R13, R13, 0x10, R10, 0xf8, !PT ;  /* 0x000000100d0d7812 */ /* 0x000fe400078ef80a */
[----:B------:R-:W-:-:S02]  /*0220*/  SHF.R.U32.HI R10, RZ, 0xf, R9 ;  /* 0x0000000fff0a7819 */ /* 0x000fc40000011609 */
[----:B------:R-:W-:Y:S02]  /*0230*/  SHF.R.U32.HI R13, RZ, R13, R0 ;  /* 0x0000000dff0d7219 */ /* 0x000fe40000011600 */
[--C-:B------:R-:W-:Y:S02]  /*0240*/  SHF.R.U32.HI R14, RZ, 0x6, R9.reuse ;  /* 0x00000006ff0e7819 */ /* 0x100fe40000011609 */
[----:B------:R-:W-:Y:S02]  /*0250*/  LOP3.LUT R12, R10, R13, R12, 0x96, !PT ;  /* 0x0000000d0a0c7212 */ /* 0x000fe400078e960c */
[--C-:B------:R-:W-:Y:S02]  /*0260*/  SHF.R.U32.HI R13, RZ, 0x10, R9.reuse ;  /* 0x00000010ff0d7819 */ /* 0x100fe40000011609 */
[----:B------:R-:W-:Y:S02]  /*0270*/  LOP3.LUT R11, R11, 0x1, R12, 0x78, !PT ;  /* 0x000000010b0b7812 */ /* 0x000fe400078e780c */
[----:B------:R-:W-:-:S02]  /*0280*/  SHF.R.U32.HI R16, RZ, 0x15, R9 ;  /* 0x00000015ff107819 */ /* 0x000fc40000011609 */
[----:B------:R-:W-:Y:S02]  /*0290*/  LOP3.LUT R14, R11, 0x2, R14, 0xf8, !PT ;  /* 0x000000020b0e7812 */ /* 0x000fe400078ef80e */
[----:B------:R-:W-:Y:S02]  /*02a0*/  SHF.R.U32.HI R12, RZ, 0x19, R9 ;  /* 0x00000019ff0c7819 */ /* 0x000fe40000011609 */
[----:B------:R-:W-:Y:S01]  /*02b0*/  LOP3.LUT R13, R14, 0x4, R13, 0xf8, !PT ;  /* 0x000000040e0d7812 */ /* 0x000fe200078ef80d */
[----:B------:R-:W-:Y:S01]  /*02c0*/  IMAD.SHL.U32 R14, R9, 0x2, RZ ;  /* 0x00000002090e7824 */ /* 0x000fe200078e00ff */
[----:B------:R-:W-:Y:S02]  /*02d0*/  SHF.R.U32.HI R18, RZ, 0x14, R9 ;  /* 0x00000014ff127819 */ /* 0x000fe40000011609 */
[----:B------:R-:W-:Y:S02]  /*02e0*/  LOP3.LUT R13, R13, 0x8, R16, 0xf8, !PT ;  /* 0x000000080d0d7812 */ /* 0x000fe400078ef810 */
[----:B------:R-:W-:Y:S01]  /*02f0*/  SHF.R.U64 R16, R6, UR5, R7 ;  /* 0x0000000506107c19 */ /* 0x000fe20008001207 */
[----:B------:R-:W-:Y:S01]  /*0300*/  UIADD3 UR5, UPT, UPT, UR6, -0x203, URZ ;  /* 0xfffffdfd06057890 */ /* 0x000fe2000fffe0ff */
[----:B------:R-:W-:-:S02]  /*0310*/  LOP3.LUT R13, R13, 0x10, R12, 0xf8, !PT ;  /* 0x000000100d0d7812 */ /* 0x000fc400078ef80c */
[--C-:B------:R-:W-:Y:S01]  /*0320*/  SHF.R.U32.HI R12, RZ, 0xe, R9.reuse ;  /* 0x0000000eff0c7819 */ /* 0x100fe20000011609 */
[----:B------:R-:W-:Y:S01]  /*0330*/  ULOP3.LUT UR5, UR5, 0x3d, URZ, 0xc0, !UPT ;  /* 0x0000003d05057892 */ /* 0x000fe2000f8ec0ff */
[----:B------:R-:W-:Y:S02]  /*0340*/  SHF.R.U32.HI R15, RZ, R13, R0 ;  /* 0x0000000dff0f7219 */ /* 0x000fe40000011600 */
[----:B------:R-:W-:Y:S02]  /*0350*/  SHF.R.U32.HI R13, RZ, 0x1f, R14 ;  /* 0x0000001fff0d7819 */ /* 0x000fe4000001160e */
[----:B------:R-:W-:Y:S02]  /*0360*/  LOP3.LUT R16, R12, R15, R16, 0x96, !PT ;  /* 0x0000000f0c107212 */ /* 0x000fe400078e9610 */
[----:B------:R-:W-:Y:S02]  /*0370*/  SHF.R.U32.HI R15, RZ, 0x5, R9 ;  /* 0x00000005ff0f7819 */ /* 0x000fe40000011609 */
[----:B------:R-:W-:-:S02]  /*0380*/  LOP3.LUT R16, R13, 0x1, R16, 0x78, !PT ;  /* 0x000000010d107812 */ /* 0x000fc400078e7810 */
[----:B------:R-:W-:Y:S02]  /*0390*/  LOP3.LUT R11, R11, R14, RZ, 0xfc, !PT ;  /* 0x0000000e0b0b7212 */ /* 0x000fe400078efcff */
[----:B------:R-:W-:Y:S02]  /*03a0*/  LOP3.LUT R15, R16, 0x2, R15, 0xf8, !PT ;  /* 0x00000002100f7812 */ /* 0x000fe400078ef80f */
[----:B------:R-:W-:Y:S01]  /*03b0*/  SHF.R.U64 R13, R6, UR5, R7 ;  /* 0x00000005060d7c19 */ /* 0x000fe20008001207 */
[----:B------:R-:W-:Y:S01]  /*03c0*/  IMAD.SHL.U32 R11, R11, 0x2, RZ ;  /* 0x000000020b0b7824 */ /* 0x000fe200078e00ff */
[----:B------:R-:W-:Y:S01]  /*03d0*/  LOP3.LUT R15, R15, 0x4, R10, 0xf8, !PT ;  /* 0x000000040f0f7812 */ /* 0x000fe200078ef80a */
[----:B------:R-:W-:Y:S01]  /*03e0*/  UIADD3 UR5, UPT, UPT, UR6, -0x204, URZ ;  /* 0xfffffdfc06057890 */ /* 0x000fe2000fffe0ff */
[----:B------:R-:W-:Y:S01]  /*03f0*/  SHF.R.U32.HI R10, RZ, 0x18, R9 ;  /* 0x00000018ff0a7819 */ /* 0x000fe20000011609 */
[----:B------:R-:W-:Y:S01]  /*0400*/  UIADD3 UR6, UPT, UPT, UR6, -0x4, URZ ;  /* 0xfffffffc06067890 */ /* 0x000fe2000fffe0ff */
[----:B------:R-:W-:Y:S01]  /*0410*/  LOP3.LUT R15, R15, 0x8, R18, 0xf8, !PT ;  /* 0x000000080f0f7812 */ /* 0x000fe200078ef812 */
[----:B------:R-:W-:Y:S01]  /*0420*/  ULOP3.LUT UR5, UR5, 0x3c, URZ, 0xc0, !UPT ;  /* 0x0000003c05057892 */ /* 0x000fe2000f8ec0ff */
[----:B------:R-:W-:-:S02]  /*0430*/  LOP3.LUT R16, R16, R11, RZ, 0xfc, !PT ;  /* 0x0000000b10107212 */ /* 0x000fc400078efcff */
[----:B------:R-:W-:Y:S02]  /*0440*/  LOP3.LUT R15, R15, 0x10, R10, 0xf8, !PT ;  /* 0x000000100f0f7812 */ /* 0x000fe400078ef80a */
[----:B------:R-:W-:Y:S01]  /*0450*/  SHF.R.U32.HI R10, RZ, 0xd, R9 ;  /* 0x0000000dff0a7819 */ /* 0x000fe20000011609 */
[----:B------:R-:W-:Y:S01]  /*0460*/  IMAD.SHL.U32 R16, R16, 0x2, RZ ;  /* 0x0000000210107824 */ /* 0x000fe200078e00ff */
[----:B------:R-:W-:Y:S02]  /*0470*/  SHF.R.U32.HI R15, RZ, R15, R0 ;  /* 0x0000000fff0f7219 */ /* 0x000fe40000011600 */
[----:B------:R-:W-:Y:S02]  /*0480*/  SHF.R.U32.HI R11, RZ, 0x1f, R11 ;  /* 0x0000001fff0b7819 */ /* 0x000fe4000001160b */
[----:B------:R-:W-:-:S04]  /*0490*/  LOP3.LUT R10, R10, R15, R13, 0x96, !PT ;  /* 0x0000000f0a0a7212 */ /* 0x000fc800078e960d */
[----:B------:R-:W-:Y:S02]  /*04a0*/  LOP3.LUT R11, R11, 0x1, R10, 0x78, !PT ;  /* 0x000000010b0b7812 */ /* 0x000fe400078e780a */
[--C-:B------:R-:W-:Y:S02]  /*04b0*/  SHF.R.U32.HI R10, RZ, 0x4, R9.reuse ;  /* 0x00000004ff0a7819 */ /* 0x100fe40000011609 */
[C---:B------:R-:W-:Y:S02]  /*04c0*/  LOP3.LUT R13, R11.reuse, R16, RZ, 0xfc, !PT ;  /* 0x000000100b0d7212 */ /* 0x040fe400078efcff */
[----:B------:R-:W-:Y:S02]  /*04d0*/  LOP3.LUT R11, R11, 0x2, R10, 0xf8, !PT ;  /* 0x000000020b0b7812 */ /* 0x000fe400078ef80a */
[----:B------:R-:W-:Y:S02]  /*04e0*/  SHF.R.U32.HI R10, RZ, 0x13, R9 ;  /* 0x00000013ff0a7819 */ /* 0x000fe40000011609 */
[----:B------:R-:W-:-:S02]  /*04f0*/  LOP3.LUT R11, R11, 0x4, R12, 0xf8, !PT ;  /* 0x000000040b0b7812 */ /* 0x000fc400078ef80c */
[----:B------:R-:W-:Y:S02]  /*0500*/  SHF.R.U32.HI R12, RZ, 0xc, R9 ;  /* 0x0000000cff0c7819 */ /* 0x000fe40000011609 */
[----:B------:R-:W-:Y:S02]  /*0510*/  SHF.L.W.U32.HI R13, R16, 0x1, R13 ;  /* 0x00000001100d7819 */ /* 0x000fe40000010e0d */
[----:B------:R-:W-:Y:S02]  /*0520*/  LOP3.LUT R10, R11, 0x8, R10, 0xf8, !PT ;  /* 0x000000080b0a7812 */ /* 0x000fe400078ef80a */
[----:B------:R-:W-:Y:S02]  /*0530*/  SHF.R.U32.HI R9, RZ, 0x17, R9 ;  /* 0x00000017ff097819 */ /* 0x000fe40000011609 */
[----:B------:R-:W-:Y:S02]  /*0540*/  LOP3.LUT R12, R13, 0x1, R12, 0x78, !PT ;  /* 0x000000010d0c7812 */ /* 0x000fe400078e780c */
[----:B------:R-:W-:-:S02]  /*0550*/  SHF.R.U64 R11, R6, UR5, R7 ;  /* 0x00000005060b7c19 */ /* 0x000fc40008001207 */
[----:B------:R-:W-:Y:S02]  /*0560*/  LOP3.LUT R9, R10, 0x10, R9, 0xf8, !PT ;  /* 0x000000100a097812 */ /* 0x000fe400078ef809 */
[----:B------:R-:W-:Y:S02]  /*0570*/  LOP3.LUT R12, R12, 0x1, R11, 0x78, !PT ;  /* 0x000000010c0c7812 */ /* 0x000fe400078e780b */
[----:B------:R-:W-:-:S04]  /*0580*/  SHF.R.U32.HI R9, RZ, R9, R0 ;  /* 0x00000009ff097219 */ /* 0x000fc80000011600 */
[----:B------:R-:W-:Y:S01]  /*0590*/  LOP3.LUT R9, R12, 0x1, R9, 0x78, !PT ;  /* 0x000000010c097812 */ /* 0x000fe200078e7809 */
[----:B------:R-:W-:Y:S06]  /*05a0*/  BRA.U UP0, `(.L_x_0) ;  /* 0xfffffff900d47547 */ /* 0x000fec000b83ffff */
[----:B------:R-:W1:Y:S02]  /*05b0*/  LDC.64 R6, c[0x0][0x390] ;  /* 0x0000e400ff067b82 */ /* 0x000e640000000a00 */
[----:B-1----:R-:W-:-:S05]  /*05c0*/  IMAD.WIDE R6, R8, 0x4, R6 ;  /* 0x0000000408067825 */ /* 0x002fca00078e0206 */
[----:B------:R1:W-:Y:S04]  /*05d0*/  STG.E desc[UR8][R6.64], R9 ;  /* 0x0000000906007986 */ /* 0x0003e8000c101908 */
[----:B------:R1:W5:Y:S04]  /*05e0*/  LDG.E R12, desc[UR8][R2.64+0x4] ;  /* 0x00000408020c7981 */ /* 0x000368000c1e1900 */
[----:B------:R1:W5:Y:S01]  /*05f0*/  LDG.E.64 R10, desc[UR8][R4.64] ;  /* 0x00000008040a7981 */ /* 0x000362000c1e1b00 */
[----:B------:R-:W-:Y:S01]  /*0600*/  UMOV UR4, URZ ;  /* 0x000000ff00047c82 */ /* 0x000fe20008000000 */
[----:B------:R-:W-:-:S05]  /*0610*/  UMOV UR6, 0x210 ;  /* 0x0000021000067882 */ /* 0x000fca0000000000 */
.L_x_1:
[--C-:B-1---5:R-:W-:Y:S01]  /*0620*/  SHF.R.U32.HI R9, RZ, 0x7, R12.reuse ;  /* 0x00000007ff097819 */ /* 0x122fe2000001160c */
        /* <DEDUP_REMOVED lines=10> */
[----:B------:R-:W-:Y:S02]  /*06d0*/  SHF.R.U32.HI R14, RZ, 0x1a, R12 ;  /* 0x0000001aff0e7819 */ /* 0x000fe4000001160c */
[----:B------:R-:W-:Y:S02]  /*06e0*/  LOP3.LUT R9, R9, 0x8, R16, 0xf8, !PT ;  /* 0x0000000809097812 */ /* 0x000fe400078ef810 */
[----:B------:R-:W-:Y:S01]  /*06f0*/  SHF.R.U64 R15, R10, UR5, R11 ;  /* 0x000000050a0f7c19 */ /* 0x000fe2000800120b */
[----:B------:R-:W-:Y:S01]  /*0700*/  UIADD3 UR5, UPT, UPT, UR6, -0x202, URZ ;  /* 0xfffffdfe06057890 */ /* 0x000fe2000fffe0ff */
[----:B------:R-:W-:Y:S02]  /*0710*/  LOP3.LUT R13, R9, 0x10, R14, 0xf8, !PT ;  /* 0x00000010090d7812 */ /* 0x000fe400078ef80e */
[----:B------:R-:W-:Y:S01]  /*0720*/  SHF.R.U32.HI R9, RZ, 0xf, R12 ;  /* 0x0000000fff097819 */ /* 0x000fe2000001160c */
[----:B------:R-:W-:Y:S01]  /*0730*/  ULOP3.LUT UR5, UR5, 0x3e, URZ, 0xc0, !UPT ;  /* 0x0000003e05057892 */ /* 0x000fe2000f8ec0ff */
[----:B------:R-:W-:-:S02]  /*0740*/  SHF.R.U32.HI R14, RZ, R13, R0 ;  /* 0x0000000dff0e7219 */ /* 0x000fc40000011600 */
[--C-:B------:R-:W-:Y:S02]  /*0750*/  SHF.R.U32.HI R13, RZ, 0x1f, R12.reuse ;  /* 0x0000001fff0d7819 */ /* 0x100fe4000001160c */
[----:B------:R-:W-:Y:S02]  /*0760*/  LOP3.LUT R14, R9, R14, R15, 0x96, !PT ;  /* 0x0000000e090e7212 */ /* 0x000fe400078e960f */
[----:B------:R-:W-:Y:S02]  /*0770*/  SHF.R.U32.HI R16, RZ, 0x6, R12 ;  /* 0x00000006ff107819 */ /* 0x000fe4000001160c */
[----:B------:R-:W-:Y:S02]  /*0780*/  LOP3.LUT R13, R13, 0x1, R14, 0x78, !PT ;  /* 0x000000010d0d7812 */ /* 0x000fe400078e780e */
[----:B------:R-:W-:Y:S02]  /*0790*/  SHF.R.U32.HI R15, RZ, 0x10, R12 ;  /* 0x00000010ff0f7819 */ /* 0x000fe4000001160c */
[----:B------:R-:W-:-:S02]  /*07a0*/  LOP3.LUT R16, R13, 0x2, R16, 0xf8, !PT ;  /* 0x000000020d107812 */ /* 0x000fc400078ef810 */
[--C-:B------:R-:W-:Y:S02]  /*07b0*/  SHF.R.U32.HI R14, RZ, 0x19, R12.reuse ;  /* 0x00000019ff0e7819 */ /* 0x100fe4000001160c */
[----:B------:R-:W-:Y:S01]  /*07c0*/  LOP3.LUT R15, R16, 0x4, R15, 0xf8, !PT ;  /* 0x00000004100f7812 */ /* 0x000fe200078ef80f */
[----:B------:R-:W-:Y:S01]  /*07d0*/  IMAD.SHL.U32 R16, R12, 0x2, RZ ;  /* 0x000000020c107824 */ /* 0x000fe200078e00ff */
[----:B------:R-:W-:Y:S02]  /*07e0*/  SHF.R.U32.HI R22, RZ, 0x18, R12 ;  /* 0x00000018ff167819 */ /* 0x000fe4000001160c */
[----:B------:R-:W-:Y:S02]  /*07f0*/  LOP3.LUT R15, R15, 0x8, R18, 0xf8, !PT ;  /* 0x000000080f0f7812 */ /* 0x000fe400078ef812 */
[----:B------:R-:W-:Y:S01]  /*0800*/  SHF.R.U64 R18, R10, UR5, R11 ;  /* 0x000000050a127c19 */ /* 0x000fe2000800120b */
[----:B------:R-:W-:Y:S01]  /*0810*/  UIADD3 UR5, UPT, UPT, UR6, -0x203, URZ ;  /* 0xfffffdfd06057890 */ /* 0x000fe2000fffe0ff */
[----:B------:R-:W-:-:S02]  /*0820*/  LOP3.LUT R15, R15, 0x10, R14, 0xf8, !PT ;  /* 0x000000100f0f7812 */ /* 0x000fc400078ef80e */
[----:B------:R-:W-:Y:S01]  /*0830*/  SHF.R.U32.HI R14, RZ, 0xe, R12 ;  /* 0x0000000eff0e7819 */ /* 0x000fe2000001160c */
[----:B------:R-:W-:Y:S01]  /*0840*/  ULOP3.LUT UR5, UR5, 0x3d, URZ, 0xc0, !UPT ;  /* 0x0000003d05057892 */ /* 0x000fe2000f8ec0ff */
[----:B------:R-:W-:Y:S02]  /*0850*/  SHF.R.U32.HI R17, RZ, R15, R0 ;  /* 0x0000000fff117219 */ /* 0x000fe40000011600 */
[----:B------:R-:W-:Y:S02]  /*0860*/  SHF.R.U32.HI R15, RZ, 0x1f, R16 ;  /* 0x0000001fff0f7819 */ /* 0x000fe40000011610 */
[----:B------:R-:W-:Y:S02]  /*0870*/  LOP3.LUT R18, R14, R17, R18, 0x96, !PT ;  /* 0x000000110e127212 */ /* 0x000fe400078e9612 */
[----:B------:R-:W-:Y:S02]  /*0880*/  SHF.R.U32.HI R17, RZ, 0x5, R12 ;  /* 0x00000005ff117819 */ /* 0x000fe4000001160c */
[----:B------:R-:W-:-:S02]  /*0890*/  LOP3.LUT R18, R15, 0x1, R18, 0x78, !PT ;  /* 0x000000010f127812 */ /* 0x000fc400078e7812 */
[--C-:B------:R-:W-:Y:S02]  /*08a0*/  SHF.R.U32.HI R15, RZ, 0x14, R12.reuse ;  /* 0x00000014ff0f7819 */ /* 0x100fe4000001160c */
[----:B------:R-:W-:Y:S02]  /*08b0*/  LOP3.LUT R20, R18, 0x2, R17, 0xf8, !PT ;  /* 0x0000000212147812 */ /* 0x000fe400078ef811 */
[----:B------:R-:W-:Y:S02]  /*08c0*/  LOP3.LUT R13, R13, R16, RZ, 0xfc, !PT ;  /* 0x000000100d0d7212 */ /* 0x000fe400078efcff */
[----:B------:R-:W-:Y:S02]  /*08d0*/  LOP3.LUT R20, R20, 0x4, R9, 0xf8, !PT ;  /* 0x0000000414147812 */ /* 0x000fe400078ef809 */
[----:B------:R-:W-:Y:S01]  /*08e0*/  SHF.R.U32.HI R9, RZ, 0xd, R12 ;  /* 0x0000000dff097819 */ /* 0x000fe2000001160c */
[----:B------:R-:W-:Y:S01]  /*08f0*/  IMAD.SHL.U32 R13, R13, 0x2, RZ ;  /* 0x000000020d0d7824 */ /* 0x000fe200078e00ff */
[----:B------:R-:W-:-:S02]  /*0900*/  LOP3.LUT R15, R20, 0x8, R15, 0xf8, !PT ;  /* 0x00000008140f7812 */ /* 0x000fc400078ef80f */
[----:B------:R-:W-:Y:S01]  /*0910*/  SHF.R.U64 R17, R10, UR5, R11 ;  /* 0x000000050a117c19 */ /* 0x000fe2000800120b */
[----:B------:R-:W-:Y:S01]  /*0920*/  UIADD3 UR5, UPT, UPT, UR6, -0x204, URZ ;  /* 0xfffffdfc06057890 */ /* 0x000fe2000fffe0ff */
[----:B------:R-:W-:Y:S01]  /*0930*/  LOP3.LUT R15, R15, 0x10, R22, 0xf8, !PT ;  /* 0x000000100f0f7812 */ /* 0x000fe200078ef816 */
[----:B------:R-:W-:Y:S01]  /*0940*/  UIADD3 UR6, UPT, UPT, UR6, -0x4, URZ ;  /* 0xfffffffc06067890 */ /* 0x000fe2000fffe0ff */
[----:B------:R-:W-:Y:S01]  /*0950*/  LOP3.LUT R18, R18, R13, RZ, 0xfc, !PT ;  /* 0x0000000d12127212 */ /* 0x000fe200078efcff */
[----:B------:R-:W-:Y:S01]  /*0960*/  ULOP3.LUT UR5, UR5, 0x3c, URZ, 0xc0, !UPT ;  /* 0x0000003c05057892 */ /* 0x000fe2000f8ec0ff */
[----:B------:R-:W-:Y:S02]  /*0970*/  SHF.R.U32.HI R16, RZ, R15, R0 ;  /* 0x0000000fff107219 */ /* 0x000fe40000011600 */
[----:B------:R-:W-:Y:S01]  /*0980*/  SHF.R.U32.HI R13, RZ, 0x1f, R13 ;  /* 0x0000001fff0d7819 */ /* 0x000fe2000001160d */
[----:B------:R-:W-:Y:S01]  /*0990*/  IMAD.SHL.U32 R18, R18, 0x2, RZ ;  /* 0x0000000212127824 */ /* 0x000fe200078e00ff */
[----:B------:R-:W-:-:S04]  /*09a0*/  LOP3.LUT R16, R9, R16, R17, 0x96, !PT ;  /* 0x0000001009107212 */ /* 0x000fc800078e9611 */
[----:B------:R-:W-:Y:S02]  /*09b0*/  LOP3.LUT R13, R13, 0x1, R16, 0x78, !PT ;  /* 0x000000010d0d7812 */ /* 0x000fe400078e7810 */
[----:B------:R-:W-:Y:S02]  /*09c0*/  SHF.R.U32.HI R16, RZ, 0x4, R12 ;  /* 0x00000004ff107819 */ /* 0x000fe4000001160c */
[C---:B------:R-:W-:Y:S02]  /*09d0*/  LOP3.LUT R9, R13.reuse, R18, RZ, 0xfc, !PT ;  /* 0x000000120d097212 */ /* 0x040fe400078efcff */
[----:B------:R-:W-:Y:S02]  /*09e0*/  LOP3.LUT R13, R13, 0x2, R16, 0xf8, !PT ;  /* 0x000000020d0d7812 */ /* 0x000fe400078ef810 */
[----:B------:R-:W-:Y:S02]  /*09f0*/  SHF.L.W.U32.HI R18, R18, 0x1, R9 ;  /* 0x0000000112127819 */ /* 0x000fe40000010e09 */
[----:B------:R-:W-:-:S02]  /*0a00*/  LOP3.LUT R14, R13, 0x4, R14, 0xf8, !PT ;  /* 0x000000040d0e7812 */ /* 0x000fc400078ef80e */
[--C-:B------:R-:W-:Y:S02]  /*0a10*/  SHF.R.U32.HI R9, RZ, 0x13, R12.reuse ;  /* 0x00000013ff097819 */ /* 0x100fe4000001160c */
[--C-:B------:R-:W-:Y:S02]  /*0a20*/  SHF.R.U32.HI R13, RZ, 0xc, R12.reuse ;  /* 0x0000000cff0d7819 */ /* 0x100fe4000001160c */
        /* <DEDUP_REMOVED lines=12> */
[----:B------:R-:W2:Y:S02]  /*0af0*/  LDG.E R8, desc[UR8][R6.64] ;  /* 0x0000000806087981 */ /* 0x000ea4000c1e1900 */
[----:B--2---:R-:W-:-:S05]  /*0b00*/  VIADD R9, R8, 0x1 ;  /* 0x0000000108097836 */ /* 0x004fca0000000000 */
[----:B------:R-:W-:-:S13]  /*0b10*/  ISETP.NE.AND P0, PT, R12, R9, PT ;  /* 0x000000090c00720c */ /* 0x000fda0003f05270 */
[----:B-1----:R-:W-:Y:S05]  /*0b20*/  @P0 EXIT ;  /* 0x000000000000094d */ /* 0x002fea0003800000 */
[----:B------:R-:W2:Y:S01]  /*0b30*/  LDG.E.64 R12, desc[UR8][R4.64] ;  /* 0x00000008040c7981 */ /* 0x000ea2000c1e1b00 */
[----:B------:R-:W2:Y:S08]  /*0b40*/  LDC.64 R14, c[0x0][0x3a8] ;  /* 0x0000ea00ff0e7b82 */ /* 0x000eb00000000a00 */
[----:B------:R-:W1:Y:S01]  /*0b50*/  LDC.64 R16, c[0x0][0x3b0] ;  /* 0x0000ec00ff107b82 */ /* 0x000e620000000a00 */
[----:B--2---:R2:W-:Y:S04]  /*0b60*/  STG.E.64 desc[UR8][R14.64], R12 ;  /* 0x0000000c0e007986 */ /* 0x0045e8000c101b08 */
[----:B------:R-:W1:Y:S03]  /*0b70*/  LDG.E R7, desc[UR8][R6.64] ;  /* 0x0000000806077981 */ /* 0x000e66000c1e1900 */
[----:B------:R-:W3:Y:S01]  /*0b80*/  LDC.64 R18, c[0x0][0x3b8] ;  /* 0x0000ee00ff127b82 */ /* 0x000ee20000000a00 */
[----:B-1----:R2:W-:Y:S04]  /*0b90*/  STG.E desc[UR8][R16.64], R7 ;  /* 0x0000000710007986 */ /* 0x0025e8000c101908 */
[----:B------:R-:W3:Y:S04]  /*0ba0*/  LDG.E R11, desc[UR8][R10.64] ;  /* 0x000000080a0b7981 */ /* 0x000ee8000c1e1900 */
[----:B---3--:R2:W-:Y:S04]  /*0bb0*/  STG.E desc[UR8][R18.64], R11 ;  /* 0x0000000b12007986 */ /* 0x0085e8000c101908 */
[----:B0-----:R2:W5:Y:S04]  /*0bc0*/  LDG.E R2, desc[UR8][R2.64+0x8] ;  /* 0x0000080802027981 */ /* 0x001568000c1e1900 */
[----:B------:R2:W5:Y:S01]  /*0bd0*/  LDG.E.64 R8, desc[UR8][R4.64] ;  /* 0x0000000804087981 */ /* 0x000562000c1e1b00 */
[----:B------:R-:W-:Y:S01]  /*0be0*/  UMOV UR4, URZ ;  /* 0x000000ff00047c82 */ /* 0x000fe20008000000 */
[----:B------:R-:W-:-:S05]  /*0bf0*/  UMOV UR6, 0x210 ;  /* 0x0000021000067882 */ /* 0x000fca0000000000 */
.L_x_2:
[--C-:B--2--5:R-:W-:Y:S01]  /*0c00*/  SHF.R.U32.HI R3, RZ, 0x7, R2.reuse ;  /* 0x00000007ff037819 */ /* 0x124fe20000011602 */
        /* <DEDUP_REMOVED lines=18> */
[----:B------:R-:W-:Y:S02]  /*0d30*/  SHF.R.U32.HI R3, RZ, 0x1f, R2 ;  /* 0x0000001fff037819 */ /* 0x000fe40000011602 */
[----:B------:R-:W-:Y:S02]  /*0d40*/  LOP3.LUT R4, R5, R4, R6, 0x96, !PT ;  /* 0x0000000405047212 */ /* 0x000fe400078e9606 */
[----:B------:R-:W-:Y:S02]  /*0d50*/  SHF.R.U32.HI R6, RZ, 0x6, R2 ;  /* 0x00000006ff067819 */ /* 0x000fe40000011602 */
[----:B------:R-:W-:Y:S01]  /*0d60*/  LOP3.LUT R7, R3, 0x1, R4, 0x78, !PT ;  /* 0x0000000103077812 */ /* 0x000fe200078e7804 */
[----:B------:R-:W-:Y:S01]  /*0d70*/  IMAD.SHL.U32 R4, R2, 0x2, RZ ;  /* 0x0000000202047824 */ /* 0x000fe200078e00ff */
[----:B------:R-:W-:Y:S02]  /*0d80*/  SHF.R.U32.HI R3, RZ, 0x10, R2 ;  /* 0x00000010ff037819 */ /* 0x000fe40000011602 */
[----:B------:R-:W-:-:S02]  /*0d90*/  LOP3.LUT R6, R7, 0x2, R6, 0xf8, !PT ;  /* 0x0000000207067812 */ /* 0x000fc400078ef806 */
[----:B------:R-:W-:Y:S01]  /*0da0*/  SHF.R.U64 R12, R8, UR5, R9 ;  /* 0x00000005080c7c19 */ /* 0x000fe20008001209 */
[----:B------:R-:W-:Y:S01]  /*0db0*/  UIADD3 UR5, UPT, UPT, UR6, -0x203, URZ ;  /* 0xfffffdfd06057890 */ /* 0x000fe2000fffe0ff */
[----:B------:R-:W-:Y:S02]  /*0dc0*/  LOP3.LUT R6, R6, 0x4, R3, 0xf8, !PT ;  /* 0x0000000406067812 */ /* 0x000fe400078ef803 */
[--C-:B------:R-:W-:Y:S01]  /*0dd0*/  SHF.R.U32.HI R3, RZ, 0x19, R2.reuse ;  /* 0x00000019ff037819 */ /* 0x100fe20000011602 */
[----:B------:R-:W-:Y:S01]  /*0de0*/  ULOP3.LUT UR5, UR5, 0x3d, URZ, 0xc0, !UPT ;  /* 0x0000003d05057892 */ /* 0x000fe2000f8ec0ff */
[----:B------:R-:W-:Y:S02]  /*0df0*/  LOP3.LUT R6, R6, 0x8, R11, 0xf8, !PT ;  /* 0x0000000806067812 */ /* 0x000fe400078ef80b */
[----:B------:R-:W-:Y:S02]  /*0e00*/  SHF.R.U32.HI R13, RZ, 0x14, R2 ;  /* 0x00000014ff0d7819 */ /* 0x000fe40000011602 */
[----:B------:R-:W-:-:S02]  /*0e10*/  LOP3.LUT R11, R6, 0x10, R3, 0xf8, !PT ;  /* 0x00000010060b7812 */ /* 0x000fc400078ef803 */
[----:B------:R-:W-:Y:S02]  /*0e20*/  SHF.R.U32.HI R3, RZ, 0xe, R2 ;  /* 0x0000000eff037819 */ /* 0x000fe40000011602 */
[----:B------:R-:W-:Y:S02]  /*0e30*/  SHF.R.U32.HI R10, RZ, R11, R0 ;  /* 0x0000000bff0a7219 */ /* 0x000fe40000011600 */
[----:B------:R-:W-:Y:S02]  /*0e40*/  SHF.R.U32.HI R6, RZ, 0x1f, R4 ;  /* 0x0000001fff067819 */ /* 0x000fe40000011604 */
[----:B------:R-:W-:Y:S02]  /*0e50*/  LOP3.LUT R11, R3, R10, R12, 0x96, !PT ;  /* 0x0000000a030b7212 */ /* 0x000fe400078e960c */
[----:B------:R-:W-:Y:S02]  /*0e60*/  SHF.R.U32.HI R10, RZ, 0x5, R2 ;  /* 0x00000005ff0a7819 */ /* 0x000fe40000011602 */
[----:B------:R-:W-:-:S02]  /*0e70*/  LOP3.LUT R11, R6, 0x1, R11, 0x78, !PT ;  /* 0x00000001060b7812 */ /* 0x000fc400078e780b */
[----:B------:R-:W-:Y:S02]  /*0e80*/  LOP3.LUT R4, R7, R4, RZ, 0xfc, !PT ;  /* 0x0000000407047212 */ /* 0x000fe400078efcff */
[----:B------:R-:W-:-:S03]  /*0e90*/  LOP3.LUT R10, R11, 0x2, R10, 0xf8, !PT ;  /* 0x000000020b0a7812 */ /* 0x000fc600078ef80a */
[----:B------:R-:W-:Y:S01]  /*0ea0*/  IMAD.SHL.U32 R4, R4, 0x2, RZ ;  /* 0x0000000204047824 */ /* 0x000fe200078e00ff */
[----:B------:R-:W-:Y:S02]  /*0eb0*/  LOP3.LUT R10, R10, 0x4, R5, 0xf8, !PT ;  /* 0x000000040a0a7812 */ /* 0x000fe400078ef805 */
[--C-:B------:R-:W-:Y:S02]  /*0ec0*/  SHF.R.U32.HI R5, RZ, 0x18, R2.reuse ;  /* 0x00000018ff057819 */ /* 0x100fe40000011602 */
[----:B------:R-:W-:Y:S02]  /*0ed0*/  LOP3.LUT R10, R10, 0x8, R13, 0xf8, !PT ;  /* 0x000000080a0a7812 */ /* 0x000fe400078ef80d */
[----:B------:R-:W-:Y:S02]  /*0ee0*/  LOP3.LUT R11, R11, R4, RZ, 0xfc, !PT ;  /* 0x000000040b0b7212 */ /* 0x000fe400078efcff */
[----:B------:R-:W-:Y:S02]  /*0ef0*/  LOP3.LUT R7, R10, 0x10, R5, 0xf8, !PT ;  /* 0x000000100a077812 */ /* 0x000fe400078ef805 */
[----:B------:R-:W-:Y:S01]  /*0f00*/  SHF.R.U32.HI R5, RZ, 0xd, R2 ;  /* 0x0000000dff057819 */ /* 0x000fe20000011602 */
[----:B------:R-:W-:Y:S01]  /*0f10*/  IMAD.SHL.U32 R11, R11, 0x2, RZ ;  /* 0x000000020b0b7824 */ /* 0x000fe200078e00ff */
[----:B------:R-:W-:Y:S01]  /*0f20*/  SHF.R.U64 R10, R8, UR5, R9 ;  /* 0x00000005080a7c19 */ /* 0x000fe20008001209 */
[----:B------:R-:W-:Y:S01]  /*0f30*/  UIADD3 UR5, UPT, UPT, UR6, -0x204, URZ ;  /* 0xfffffdfc06057890 */ /* 0x000fe2000fffe0ff */
[----:B------:R-:W-:Y:S01]  /*0f40*/  SHF.R.U32.HI R6, RZ, R7, R0 ;  /* 0x00000007ff067219 */ /* 0x000fe20000011600 */
[----:B------:R-:W-:Y:S01]  /*0f50*/  UIADD3 UR6, UPT, UPT, UR6, -0x4, URZ ;  /* 0xfffffffc06067890 */ /* 0x000fe2000fffe0ff */
[----:B------:R-:W-:Y:S01]  /*0f60*/  SHF.R.U32.HI R4, RZ, 0x1f, R4 ;  /* 0x0000001fff047819 */ /* 0x000fe20000011604 */
[----:B------:R-:W-:Y:S01]  /*0f70*/  ULOP3.LUT UR5, UR5, 0x3c, URZ, 0xc0, !UPT ;  /* 0x0000003c05057892 */ /* 0x000fe2000f8ec0ff */
        /* <DEDUP_REMOVED lines=18> */
[----:B------:R-:W0:Y:S02]  /*10a0*/  LDC.64 R4, c[0x0][0x3c0] ;  /* 0x0000f000ff047b82 */ /* 0x000e240000000a00 */
[----:B0-----:R-:W-:Y:S01]  /*10b0*/  STG.E desc[UR8][R4.64], R2 ;  /* 0x0000000204007986 */ /* 0x001fe2000c101908 */
[----:B------:R-:W-:Y:S05]  /*10c0*/  EXIT ;  /* 0x000000000000794d */ /* 0x000fea0003800000 */
.L_x_3:
[----:B------:R-:W-:-:S00]  /*10d0*/  BRA `(.L_x_3) ;  /* 0xfffffffc00fc7947 */ /* 0x000fc0000383ffff */
[----:B------:R-:W-:-:S00]  /*10e0*/  NOP ;  /* 0x0000000000007918 */ /* 0x000fc00000000000 */
        /* <DEDUP_REMOVED lines=9> */
.L_x_8:


//--------------------- .text._Z5rekeyPmS_S_S_i   --------------------------
	.section	.text._Z5rekeyPmS_S_S_i,"ax",@progbits
	.align	128
        .global         _Z5rekeyPmS_S_S_i
        .type           _Z5rekeyPmS_S_S_i,@function
        .size           _Z5rekeyPmS_S_S_i,(.L_x_9 - _Z5rekeyPmS_S_S_i)
        .other          _Z5rekeyPmS_S_S_i,@"STO_CUDA_ENTRY STV_DEFAULT"
_Z5rekeyPmS_S_S_i:
.text._Z5rekeyPmS_S_S_i:
[----:B------:R-:W-:Y:S08]  /*0000*/  LDC R1, c[0x0][0x37c] ;  /* 0x0000df00ff017b82 */ /* 0x000ff00000000800 */
[----:B------:R-:W0:Y:S01]  /*0010*/  LDC R19, c[0x0][0x3a0] ;  /* 0x0000e800ff137b82 */ /* 0x000e220000000800 */
[----:B------:R-:W1:Y:S07]  /*0020*/  LDCU.64 UR16, c[0x0][0x358] ;  /* 0x00006b00ff1077ac */ /* 0x000e6e0008000a00 */
[----:B------:R-:W0:Y:S02]  /*0030*/  LDC.64 R8, c[0x0][0x398] ;  /* 0x0000e600ff087b82 */ /* 0x000e240000000a00 */
[----:B0-----:R-:W-:-:S06]  /*0040*/  IMAD.WIDE R2, R19, 0x8, R8 ;  /* 0x0000000813027825 */ /* 0x001fcc00078e0208 */
[----:B-1----:R-:W2:Y:S01]  /*0050*/  LDG.E.64 R2, desc[UR16][R2.64+-0x8] ;  /* 0xfffff81002027981 */ /* 0x002ea2000c1e1b00 */
[----:B------:R-:W0:Y:S01]  /*0060*/  LDC.64 R16, c[0x0][0x380] ;  /* 0x0000e000ff107b82 */ /* 0x000e220000000a00 */
[----:B------:R-:W-:-:S07]  /*0070*/  ISETP.GE.AND P0, PT, R19, 0x2, PT ;  /* 0x000000021300780c */ /* 0x000fce0003f06270 */
[----:B------:R-:W1:Y:S01]  /*0080*/  LDC.64 R12, c[0x0][0x388] ;  /* 0x0000e200ff0c7b82 */ /* 0x000e620000000a00 */
[C---:B--2---:R-:W-:Y:S01]  /*0090*/  IMAD.SHL.U32 R5, R2.reuse, 0x2000, RZ ;  /* 0x0000200002057824 */ /* 0x044fe200078e00ff */
[----:B------:R-:W-:-:S04]  /*00a0*/  SHF.L.U64.HI R7, R2, 0xd, R3 ;  /* 0x0000000d02077819 */ /* 0x000fc80000010203 */
[----:B------:R-:W-:Y:S02]  /*00b0*/  LOP3.LUT R0, R5, R2, RZ, 0x3c, !PT ;  /* 0x0000000205007212 */ /* 0x000fe400078e3cff */
[----:B------:R-:W-:-:S04]  /*00c0*/  LOP3.LUT R4, R7, R3, RZ, 0x3c, !PT ;  /* 0x0000000307047212 */ /* 0x000fc800078e3cff */
[--C-:B------:R-:W-:Y:S02]  /*00d0*/  SHF.R.U64 R5, R0, 0x7, R4.reuse ;  /* 0x0000000700057819 */ /* 0x100fe40000001204 */
[----:B------:R-:W-:Y:S02]  /*00e0*/  SHF.R.U32.HI R15, RZ, 0x7, R4 ;  /* 0x00000007ff0f7819 */ /* 0x000fe40000011604 */
[----:B------:R-:W-:Y:S02]  /*00f0*/  LOP3.LUT R5, R5, R0, RZ, 0x3c, !PT ;  /* 0x0000000005057212 */ /* 0x000fe400078e3cff */
[----:B------:R-:W-:-:S03]  /*0100*/  LOP3.LUT R15, R15, R4, RZ, 0x3c, !PT ;  /* 0x000000040f0f7212 */ /* 0x000fc600078e3cff */
[C---:B------:R-:W-:Y:S01]  /*0110*/  IMAD.SHL.U32 R0, R5.reuse, 0x20000, RZ ;  /* 0x0002000005007824 */ /* 0x040fe200078e00ff */
[----:B------:R-:W-:-:S04]  /*0120*/  SHF.L.U64.HI R14, R5, 0x11, R15 ;  /* 0x00000011050e7819 */ /* 0x000fc8000001020f */
[----:B------:R-:W-:Y:S02]  /*0130*/  LOP3.LUT R15, R14, R15, RZ, 0x3c, !PT ;  /* 0x0000000f0e0f7212 */ /* 0x000fe400078e3cff */
[----:B------:R-:W-:-:S04]  /*0140*/  LOP3.LUT R14, R0, R5, RZ, 0x3c, !PT ;  /* 0x00000005000e7212 */ /* 0x000fc800078e3cff */
[C---:B------:R-:W-:Y:S01]  /*0150*/  SHF.L.U64.HI R5, R14.reuse, 0xd, R15 ;  /* 0x0000000d0e057819 */ /* 0x040fe2000001020f */
[----:B------:R-:W-:Y:S01]  /*0160*/  IMAD.SHL.U32 R3, R14, 0x2000, RZ ;  /* 0x000020000e037824 */ /* 0x000fe200078e00ff */
[----:B0-----:R0:W-:Y:S02]  /*0170*/  STG.E.64 desc[UR16][R16.64], R14 ;  /* 0x0000000e10007986 */ /* 0x0011e4000c101b10 */
[----:B------:R-:W-:Y:S02]  /*0180*/  LOP3.LUT R2, R5, R15, RZ, 0x3c, !PT ;  /* 0x0000000f05027212 */ /* 0x000fe400078e3cff */
[----:B------:R-:W-:Y:S02]  /*0190*/  LOP3.LUT R0, R3, R14, RZ, 0x3c, !PT ;  /* 0x0000000e03007212 */ /* 0x000fe400078e3cff */
[--C-:B------:R-:W-:Y:S02]  /*01a0*/  SHF.R.U32.HI R11, RZ, 0x7, R2.reuse ;  /* 0x00000007ff0b7819 */ /* 0x100fe40000011602 */
[----:B------:R-:W-:-:S02]  /*01b0*/  SHF.R.U64 R3, R0, 0x7, R2 ;  /* 0x0000000700037819 */ /* 0x000fc40000001202 */
[----:B------:R-:W-:Y:S02]  /*01c0*/  LOP3.LUT R11, R11, R2, RZ, 0x3c, !PT ;  /* 0x000000020b0b7212 */ /* 0x000fe400078e3cff */
[----:B------:R-:W-:-:S04]  /*01d0*/  LOP3.LUT R3, R3, R0, RZ, 0x3c, !PT ;  /* 0x0000000003037212 */ /* 0x000fc800078e3cff */
[C---:B------:R-:W-:Y:S01]  /*01e0*/  SHF.L.U64.HI R10, R3.reuse, 0x11, R11 ;  /* 0x00000011030a7819 */ /* 0x040fe2000001020b */
[----:B------:R-:W-:-:S03]  /*01f0*/  IMAD.SHL.U32 R0, R3, 0x20000, RZ ;  /* 0x0002000003007824 */ /* 0x000fc600078e00ff */
[----:B------:R-:W-:Y:S02]  /*0200*/  LOP3.LUT R11, R10, R11, RZ, 0x3c, !PT ;  /* 0x0000000b0a0b7212 */ /* 0x000fe400078e3cff */
[----:B------:R-:W-:-:S04]  /*0210*/  LOP3.LUT R10, R0, R3, RZ, 0x3c, !PT ;  /* 0x00000003000a7212 */ /* 0x000fc800078e3cff */
[C---:B------:R-:W-:Y:S01]  /*0220*/  SHF.L.U64.HI R5, R10.reuse, 0xd, R11 ;  /* 0x0000000d0a057819 */ /* 0x040fe2000001020b */
[----:B------:R-:W-:Y:S01]  /*0230*/  IMAD.SHL.U32 R3, R10, 0x2000, RZ ;  /* 0x000020000a037824 */ /* 0x000fe200078e00ff */
[----:B-1----:R0:W-:Y:S02]  /*0240*/  STG.E.64 desc[UR16][R12.64], R10 ;  /* 0x0000000a0c007986 */ /* 0x0021e4000c101b10 */
        /* <DEDUP_REMOVED lines=11> */
[----:B------:R-:W-:-:S03]  /*0300*/  IMAD.SHL.U32 R3, R4, 0x2000, RZ ;  /* 0x0000200004037824 */ /* 0x000fc600078e00ff */
[----:B------:R-:W-:Y:S02]  /*0310*/  LOP3.LUT R18, R7, R5, RZ, 0x3c, !PT ;  /* 0x0000000507127212 */ /* 0x000fe400078e3cff */
[----:B------:R-:W-:Y:S01]  /*0320*/  LOP3.LUT R0, R3, R4, RZ, 0x3c, !PT ;  /* 0x0000000403007212 */ /* 0x000fe200078e3cff */
[----:B------:R-:W1:Y:S01]  /*0330*/  LDC.64 R6, c[0x0][0x390] ;  /* 0x0000e400ff067b82 */ /* 0x000e620000000a00 */
[--C-:B------:R-:W-:Y:S02]  /*0340*/  SHF.R.U32.HI R29, RZ, 0x7, R18.reuse ;  /* 0x00000007ff1d7819 */ /* 0x100fe40000011612 */
[----:B------:R-:W-:Y:S02]  /*0350*/  SHF.R.U64 R21, R0, 0x7, R18 ;  /* 0x0000000700157819 */ /* 0x000fe40000001212 */
[----:B------:R-:W-:Y:S02]  /*0360*/  LOP3.LUT R29, R29, R18, RZ, 0x3c, !PT ;  /* 0x000000121d1d7212 */ /* 0x000fe400078e3cff */
[----:B------:R-:W-:Y:S01]  /*0370*/  LOP3.LUT R21, R21, R0, RZ, 0x3c, !PT ;  /* 0x0000000015157212 */ /* 0x000fe200078e3cff */
[----:B------:R-:W2:Y:S03]  /*0380*/  LDC.64 R2, c[0x0][0x398] ;  /* 0x0000e600ff027b82 */ /* 0x000ea60000000a00 */
[C---:B------:R-:W-:Y:S01]  /*0390*/  SHF.L.U64.HI R28, R21.reuse, 0x11, R29 ;  /* 0x00000011151c7819 */ /* 0x040fe2000001021d */
[----:B------:R-:W-:-:S03]  /*03a0*/  IMAD.SHL.U32 R0, R21, 0x20000, RZ ;  /* 0x0002000015007824 */ /* 0x000fc600078e00ff */
[----:B------:R-:W-:Y:S02]  /*03b0*/  LOP3.LUT R29, R28, R29, RZ, 0x3c, !PT ;  /* 0x0000001d1c1d7212 */ /* 0x000fe400078e3cff */
[----:B------:R-:W-:Y:S01]  /*03c0*/  LOP3.LUT R28, R0, R21, RZ, 0x3c, !PT ;  /* 0x00000015001c7212 */ /* 0x000fe200078e3cff */
[----:B-1----:R0:W-:Y:S04]  /*03d0*/  STG.E.64 desc[UR16][R6.64], R4 ;  /* 0x0000000406007986 */ /* 0x0021e8000c101b10 */
[----:B--2---:R0:W-:Y:S01]  /*03e0*/  STG.E.64 desc[UR16][R2.64], R28 ;  /* 0x0000001c02007986 */ /* 0x0041e2000c101b10 */
[----:B------:R-:W-:Y:S05]  /*03f0*/  @!P0 EXIT ;  /* 0x000000000000894d */ /* 0x000fea0003800000 */
[C---:B------:R-:W-:Y:S02]  /*0400*/  VIADD R0, R19.reuse, 0xfffffffe ;  /* 0xfffffffe13007836 */ /* 0x040fe40000000000 */
[----:B------:R-:W-:Y:S02]  /*0410*/  VIADD R19, R19, 0xffffffff ;  /* 0xffffffff13137836 */ /* 0x000fe40000000000 */
[----:B0-----:R-:W-:Y:S01]  /*0420*/  IMAD.MOV.U32 R15, RZ, RZ, 0x1 ;  /* 0x00000001ff0f7424 */ /* 0x001fe200078e00ff */
[----:B------:R-:W-:Y:S02]  /*0430*/  ISETP.GE.U32.AND P0, PT, R0, 0x3, PT ;  /* 0x000000030000780c */ /* 0x000fe40003f06070 */
[----:B------:R-:W-:-:S11]  /*0440*/  LOP3.LUT R3, R19, 0x3, RZ, 0xc0, !PT ;  /* 0x0000000313037812 */ /* 0x000fd600078ec0ff */
[----:B------:R-:W-:Y:S05]  /*0450*/  @!P0 BRA `(.L_x_4) ;  /* 0x0000000c00dc8947 */ /* 0x000fea0003800000 */
[----:B------:R-:W0:Y:S01]  /*0460*/  LDCU.128 UR4, c[0x0][0x380] ;  /* 0x00007000ff0477ac */ /* 0x000e220008000c00 */
[----:B------:R-:W-:Y:S01]  /*0470*/  LOP3.LUT R0, R19, 0xfffffffc, RZ, 0xc0, !PT ;  /* 0xfffffffc13007812 */ /* 0x000fe200078ec0ff */
[----:B------:R-:W-:Y:S01]  /*0480*/  IMAD.MOV.U32 R2, RZ, RZ, RZ ;  /* 0x000000ffff027224 */ /* 0x000fe200078e00ff */
[----:B------:R-:W1:Y:S03]  /*0490*/  LDCU.128 UR12, c[0x0][0x390] ;  /* 0x00007200ff0c77ac */ /* 0x000e660008000c00 */
[----:B------:R-:W-:Y:S01]  /*04a0*/  IMAD.MOV R0, RZ, RZ, -R0 ;  /* 0x000000ffff007224 */ /* 0x000fe200078e0a00 */
[----:B0-----:R-:W-:Y:S02]  /*04b0*/  UIADD3 UR10, UP0, UPT, UR4, 0x10, URZ ;  /* 0x00000010040a7890 */ /* 0x001fe4000ff1e0ff */
[----:B------:R-:W-:Y:S02]  /*04c0*/  UIADD3 UR8, UP1, UPT, UR6, 0x10, URZ ;  /* 0x0000001006087890 */ /* 0x000fe4000ff3e0ff */
[----:B-1----:R-:W-:-:S02]  /*04d0*/  UIADD3 UR6, UP2, UPT, UR14, 0x20, URZ ;  /* 0x000000200e067890 */ /* 0x002fc4000ff5e0ff */
[----:B------:R-:W-:Y:S01]  /*04e0*/  UIADD3 UR4, UP3, UPT, UR12, 0x10, URZ ;  /* 0x000000100c047890 */ /* 0x000fe2000ff7e0ff */
[----:B------:R-:W-:Y:S01]  /*04f0*/  IMAD.U32 R22, RZ, RZ, UR10 ;  /* 0x0000000aff167e24 */ /* 0x000fe2000f8e00ff */
[----:B------:R-:W-:Y:S01]  /*0500*/  UIADD3.X UR11, UPT, UPT, URZ, UR5, URZ, UP0, !UPT ;  /* 0x00000005ff0b7290 */ /* 0x000fe200087fe4ff */
[----:B------:R-:W-:Y:S01]  /*0510*/  IMAD.U32 R4, RZ, RZ, UR8 ;  /* 0x00000008ff047e24 */ /* 0x000fe2000f8e00ff */
[----:B------:R-:W-:Y:S01]  /*0520*/  UIADD3.X UR9, UPT, UPT, URZ, UR7, URZ, UP1, !UPT ;  /* 0x00000007ff097290 */ /* 0x000fe20008ffe4ff */
[----:B------:R-:W-:Y:S01]  /*0530*/  IMAD.U32 R6, RZ, RZ, UR6 ;  /* 0x00000006ff067e24 */ /* 0x000fe2000f8e00ff */
[----:B------:R-:W-:Y:S01]  /*0540*/  UIADD3.X UR7, UPT, UPT, URZ, UR15, URZ, UP2, !UPT ;  /* 0x0000000fff077290 */ /* 0x000fe200097fe4ff */
[----:B------:R-:W-:Y:S01]  /*0550*/  IMAD.U32 R26, RZ, RZ, UR4 ;  /* 0x00000004ff1a7e24 */ /* 0x000fe2000f8e00ff */
[----:B------:R-:W-:Y:S01]  /*0560*/  UIADD3.X UR5, UPT, UPT, URZ, UR13, URZ, UP3, !UPT ;  /* 0x0000000dff057290 */ /* 0x000fe20009ffe4ff */
[----:B------:R-:W-:Y:S02]  /*0570*/  IMAD.U32 R21, RZ, RZ, UR11 ;  /* 0x0000000bff157e24 */ /* 0x000fe4000f8e00ff */
[----:B------:R-:W-:-:S02]  /*0580*/  IMAD.U32 R5, RZ, RZ, UR9 ;  /* 0x00000009ff057e24 */ /* 0x000fc4000f8e00ff */
[----:B------:R-:W-:Y:S02]  /*0590*/  IMAD.U32 R7, RZ, RZ, UR7 ;  /* 0x00000007ff077e24 */ /* 0x000fe4000f8e00ff */
[----:B------:R-:W-:-:S07]  /*05a0*/  IMAD.U32 R27, RZ, RZ, UR5 ;  /* 0x00000005ff1b7e24 */ /* 0x000fce000f8e00ff */
.L_x_5:
[C---:B0-----:R-:W-:Y:S01]  /*05b0*/  IMAD.SHL.U32 R11, R28.reuse, 0x2000, RZ ;  /* 0x000020001c0b7824 */ /* 0x041fe200078e00ff */
[----:B------:R-:W-:Y:S01]  /*05c0*/  SHF.L.U64.HI R10, R28, 0xd, R29 ;  /* 0x0000000d1c0a7819 */ /* 0x000fe2000001021d */
[----:B------:R-:W-:Y:S02]  /*05d0*/  VIADD R0, R0, 0x4 ;  /* 0x0000000400007836 */ /* 0x000fe40000000000 */
[----:B------:R-:W-:Y:S01]  /*05e0*/  VIADD R2, R2, 0x4 ;  /* 0x0000000402027836 */ /* 0x000fe20000000000 */
[----:B------:R-:W-:Y:S02]  /*05f0*/  LOP3.LUT R29, R10, R29, RZ, 0x3c, !PT ;  /* 0x0000001d0a1d7212 */ /* 0x000fe400078e3cff */
[----:B------:R-:W-:Y:S02]  /*0600*/  LOP3.LUT R28, R11, R28, RZ, 0x3c, !PT ;  /* 0x0000001c0b1c7212 */ /* 0x000fe400078e3cff */
[--C-:B------:R-:W-:Y:S02]  /*0610*/  SHF.R.U32.HI R25, RZ, 0x7, R29.reuse ;  /* 0x00000007ff197819 */ /* 0x100fe4000001161d */
[----:B------:R-:W-:-:S02]  /*0620*/  SHF.R.U64 R11, R28, 0x7, R29 ;  /* 0x000000071c0b7819 */ /* 0x000fc4000000121d */
[----:B------:R-:W-:Y:S02]  /*0630*/  LOP3.LUT R25, R25, R29, RZ, 0x3c, !PT ;  /* 0x0000001d19197212 */ /* 0x000fe400078e3cff */
[----:B------:R-:W-:Y:S02]  /*0640*/  LOP3.LUT R11, R11, R28, RZ, 0x3c, !PT ;  /* 0x0000001c0b0b7212 */ /* 0x000fe400078e3cff */
[----:B------:R-:W-:Y:S02]  /*0650*/  ISETP.NE.AND P0, PT, R0, RZ, PT ;  /* 0x000000ff0000720c */ /* 0x000fe40003f05270 */
[C---:B------:R-:W-:Y:S01]  /*0660*/  SHF.L.U64.HI R24, R11.reuse, 0x11, R25 ;  /* 0x000000110b187819 */ /* 0x040fe20000010219 */
[----:B------:R-:W-:-:S03]  /*0670*/  IMAD.SHL.U32 R10, R11, 0x20000, RZ ;  /* 0x000200000b0a7824 */ /* 0x000fc600078e00ff */
[----:B------:R-:W-:Y:S02]  /*0680*/  LOP3.LUT R25, R24, R25, RZ, 0x3c, !PT ;  /* 0x0000001918197212 */ /* 0x000fe400078e3cff */
[----:B------:R-:W-:-:S04]  /*0690*/  LOP3.LUT R24, R10, R11, RZ, 0x3c, !PT ;  /* 0x0000000b0a187212 */ /* 0x000fc800078e3cff */
[C---:B------:R-:W-:Y:S01]  /*06a0*/  SHF.L.U64.HI R11, R24.reuse, 0xd, R25 ;  /* 0x0000000d180b7819 */ /* 0x040fe20000010219 */
[----:B------:R-:W-:-:S03]  /*06b0*/  IMAD.SHL.U32 R13, R24, 0x2000, RZ ;  /* 0x00002000180d7824 */ /* 0x000fc600078e00ff */
[----:B------:R-:W-:Y:S02]  /*06c0*/  LOP3.LUT R11, R11, R25, RZ, 0x3c, !PT ;  /* 0x000000190b0b7212 */ /* 0x000fe400078e3cff */
[----:B------:R-:W-:Y:S02]  /*06d0*/  LOP3.LUT R10, R13, R24, RZ, 0x3c, !PT ;  /* 0x000000180d0a7212 */ /* 0x000fe400078e3cff */
[--C-:B------:R-:W-:Y:S02]  /*06e0*/  SHF.R.U32.HI R12, RZ, 0x7, R11.reuse ;  /* 0x00000007ff0c7819 */ /* 0x100fe4000001160b */
[----:B------:R-:W-:Y:S02]  /*06f0*/  SHF.R.U64 R13, R10, 0x7, R11 ;  /* 0x000000070a0d7819 */ /* 0x000fe4000000120b */
        /* <DEDUP_REMOVED lines=52> */
[----:B------:R-:W-:Y:S01]  /*0a40*/  LOP3.LUT R19, R19, R20, RZ, 0x3c, !PT ;  /* 0x0000001413137212 */ /* 0x000fe200078e3cff */
[----:B------:R-:W-:Y:S01]  /*0a50*/  IMAD.MOV.U32 R20, RZ, RZ, R22 ;  /* 0x000000ffff147224 */ /* 0x000fe200078e0016 */
[----:B------:R-:W-:-:S04]  /*0a60*/  LOP3.LUT R18, R23, R18, RZ, 0x3c, !PT ;  /* 0x0000001217127212 */ /* 0x000fc800078e3cff */
[C---:B------:R-:W-:Y:S01]  /*0a70*/  SHF.L.U64.HI R29, R18.reuse, 0xd, R19 ;  /* 0x0000000d121d7819 */ /* 0x040fe20000010213 */
[----:B------:R-:W-:Y:S01]  /*0a80*/  IMAD.SHL.U32 R23, R18, 0x2000, RZ ;  /* 0x0000200012177824 */ /* 0x000fe200078e00ff */
[----:B------:R0:W-:Y:S02]  /*0a90*/  STG.E.64 desc[UR16][R20.64+-0x8], R24 ;  /* 0xfffff81814007986 */ /* 0x0001e4000c101b10 */
[----:B------:R-:W-:Y:S02]  /*0aa0*/  LOP3.LUT R29, R29, R19, RZ, 0x3c, !PT ;  /* 0x000000131d1d7212 */ /* 0x000fe400078e3cff */
[----:B------:R-:W-:Y:S02]  /*0ab0*/  LOP3.LUT R23, R23, R18, RZ, 0x3c, !PT ;  /* 0x0000001217177212 */ /* 0x000fe400078e3cff */
[--C-:B------:R-:W-:Y:S02]  /*0ac0*/  SHF.R.U32.HI R28, RZ, 0x7, R29.reuse ;  /* 0x00000007ff1c7819 */ /* 0x100fe4000001161d */
[----:B------:R-:W-:-:S02]  /*0ad0*/  SHF.R.U64 R22, R23, 0x7, R29 ;  /* 0x0000000717167819 */ /* 0x000fc4000000121d */
[----:B------:R-:W-:Y:S02]  /*0ae0*/  LOP3.LUT R28, R28, R29, RZ, 0x3c, !PT ;  /* 0x0000001d1c1c7212 */ /* 0x000fe400078e3cff */
[----:B------:R-:W-:Y:S01]  /*0af0*/  LOP3.LUT R22, R22, R23, RZ, 0x3c, !PT ;  /* 0x0000001716167212 */ /* 0x000fe200078e3cff */
[----:B0-----:R-:W-:-:S03]  /*0b00*/  IMAD.MOV.U32 R24, RZ, RZ, R4 ;  /* 0x000000ffff187224 */ /* 0x001fc600078e0004 */
[C---:B------:R-:W-:Y:S01]  /*0b10*/  SHF.L.U64.HI R23, R22.reuse, 0x11, R28 ;  /* 0x0000001116177819 */ /* 0x040fe2000001021c */
[----:B------:R-:W-:-:S03]  /*0b20*/  IMAD.SHL.U32 R25, R22, 0x20000, RZ ;  /* 0x0002000016197824 */ /* 0x000fc600078e00ff */
[----:B------:R-:W-:Y:S02]  /*0b30*/  LOP3.LUT R23, R23, R28, RZ, 0x3c, !PT ;  /* 0x0000001c17177212 */ /* 0x000fe400078e3cff */
[----:B------:R-:W-:Y:S01]  /*0b40*/  LOP3.LUT R22, R25, R22, RZ, 0x3c, !PT ;  /* 0x0000001619167212 */ /* 0x000fe200078e3cff */
[----:B------:R-:W-:-:S03]  /*0b50*/  IMAD.MOV.U32 R25, RZ, RZ, R5 ;  /* 0x000000ffff197224 */ /* 0x000fc600078e0005 */
[C---:B------:R-:W-:Y:S01]  /*0b60*/  SHF.L.U64.HI R29, R22.reuse, 0xd, R23 ;  /* 0x0000000d161d7819 */ /* 0x040fe20000010217 */
[----:B------:R-:W-:Y:S01]  /*0b70*/  IMAD.SHL.U32 R5, R22, 0x2000, RZ ;  /* 0x0000200016057824 */ /* 0x000fe200078e00ff */
[----:B------:R0:W-:Y:S02]  /*0b80*/  STG.E.64 desc[UR16][R24.64+-0x8], R10 ;  /* 0xfffff80a18007986 */ /* 0x0001e4000c101b10 */
[----:B------:R-:W-:Y:S02]  /*0b90*/  LOP3.LUT R29, R29, R23, RZ, 0x3c, !PT ;  /* 0x000000171d1d7212 */ /* 0x000fe400078e3cff */
[----:B------:R-:W-:Y:S01]  /*0ba0*/  LOP3.LUT R5, R5, R22, RZ, 0x3c, !PT ;  /* 0x0000001605057212 */ /* 0x000fe200078e3cff */
[----:B------:R1:W-:Y:S01]  /*0bb0*/  STG.E.64 desc[UR16][R26.64+-0x8], R12 ;  /* 0xfffff80c1a007986 */ /* 0x0003e2000c101b10 */
[--C-:B------:R-:W-:Y:S02]  /*0bc0*/  SHF.R.U32.HI R28, RZ, 0x7, R29.reuse ;  /* 0x00000007ff1c7819 */ /* 0x100fe4000001161d */
[----:B------:R-:W-:-:S02]  /*0bd0*/  SHF.R.U64 R4, R5, 0x7, R29 ;  /* 0x0000000705047819 */ /* 0x000fc4000000121d */
[----:B------:R-:W-:Y:S02]  /*0be0*/  LOP3.LUT R28, R28, R29, RZ, 0x3c, !PT ;  /* 0x0000001d1c1c7212 */ /* 0x000fe400078e3cff */
[----:B------:R-:W-:-:S04]  /*0bf0*/  LOP3.LUT R4, R4, R5, RZ, 0x3c, !PT ;  /* 0x0000000504047212 */ /* 0x000fc800078e3cff */
[C---:B------:R-:W-:Y:S01]  /*0c00*/  SHF.L.U64.HI R5, R4.reuse, 0x11, R28 ;  /* 0x0000001104057819 */ /* 0x040fe2000001021c */
[----:B0-----:R-:W-:-:S03]  /*0c10*/  IMAD.SHL.U32 R11, R4, 0x20000, RZ ;  /* 0x00020000040b7824 */ /* 0x001fc600078e00ff */
        /* <DEDUP_REMOVED lines=13> */
[----:B------:R-:W-:Y:S01]  /*0cf0*/  LOP3.LUT R28, R11, R10, RZ, 0x3c, !PT ;  /* 0x0000000a0b1c7212 */ /* 0x000fe200078e3cff */
[----:B------:R-:W-:Y:S02]  /*0d00*/  IMAD.MOV.U32 R11, RZ, RZ, R7 ;  /* 0x000000ffff0b7224 */ /* 0x000fe400078e0007 */
[----:B------:R-:W-:Y:S01]  /*0d10*/  IMAD.MOV.U32 R10, RZ, RZ, R6 ;  /* 0x000000ffff0a7224 */ /* 0x000fe200078e0006 */
[C---:B-1----:R-:W-:Y:S01]  /*0d20*/  SHF.L.U64.HI R13, R28.reuse, 0xd, R29 ;  /* 0x0000000d1c0d7819 */ /* 0x042fe2000001021d */
[----:B------:R-:W-:-:S03]  /*0d30*/  IMAD.SHL.U32 R7, R28, 0x2000, RZ ;  /* 0x000020001c077824 */ /* 0x000fc600078e00ff */
[----:B------:R-:W-:Y:S01]  /*0d40*/  LOP3.LUT R13, R13, R29, RZ, 0x3c, !PT ;  /* 0x0000001d0d0d7212 */ /* 0x000fe200078e3cff */
[----:B------:R0:W-:Y:S01]  /*0d50*/  STG.E.64 desc[UR16][R10.64+-0x18], R14 ;  /* 0xffffe80e0a007986 */ /* 0x0001e2000c101b10 */
[----:B------:R-:W-:Y:S02]  /*0d60*/  LOP3.LUT R7, R7, R28, RZ, 0x3c, !PT ;  /* 0x0000001c07077212 */ /* 0x000fe400078e3cff */
[--C-:B------:R-:W-:Y:S01]  /*0d70*/  SHF.R.U32.HI R12, RZ, 0x7, R13.reuse ;  /* 0x00000007ff0c7819 */ /* 0x100fe2000001160d */
[----:B------:R-:W-:Y:S01]  /*0d80*/  STG.E.64 desc[UR16][R20.64], R16 ;  /* 0x0000001014007986 */ /* 0x000fe2000c101b10 */
[----:B------:R-:W-:Y:S02]  /*0d90*/  SHF.R.U64 R6, R7, 0x7, R13 ;  /* 0x0000000707067819 */ /* 0x000fe4000000120d */
[----:B------:R-:W-:Y:S01]  /*0da0*/  LOP3.LUT R12, R12, R13, RZ, 0x3c, !PT ;  /* 0x0000000d0c0c7212 */ /* 0x000fe200078e3cff */
[----:B------:R-:W-:Y:S01]  /*0db0*/  STG.E.64 desc[UR16][R24.64], R18 ;  /* 0x0000001218007986 */ /* 0x000fe2000c101b10 */
[----:B------:R-:W-:-:S03]  /*0dc0*/  LOP3.LUT R6, R6, R7, RZ, 0x3c, !PT ;  /* 0x0000000706067212 */ /* 0x000fc600078e3cff */
[----:B------:R-:W-:Y:S01]  /*0dd0*/  STG.E.64 desc[UR16][R26.64], R22 ;  /* 0x000000161a007986 */ /* 0x000fe2000c101b10 */
[C---:B------:R-:W-:Y:S01]  /*0de0*/  SHF.L.U64.HI R7, R6.reuse, 0x11, R12 ;  /* 0x0000001106077819 */ /* 0x040fe2000001020c */
[----:B------:R-:W-:Y:S02]  /*0df0*/  IMAD.SHL.U32 R13, R6, 0x20000, RZ ;  /* 0x00020000060d7824 */ /* 0x000fe400078e00ff */
[----:B------:R-:W-:Y:S01]  /*0e00*/  STG.E.64 desc[UR16][R10.64+-0x10], R4 ;  /* 0xfffff0040a007986 */ /* 0x000fe2000c101b10 */
[----:B------:R-:W-:Y:S02]  /*0e10*/  LOP3.LUT R7, R7, R12, RZ, 0x3c, !PT ;  /* 0x0000000c07077212 */ /* 0x000fe400078e3cff */
[----:B------:R-:W-:Y:S01]  /*0e20*/  LOP3.LUT R6, R13, R6, RZ, 0x3c, !PT ;  /* 0x000000060d067212 */ /* 0x000fe200078e3cff */
[----:B------:R-:W-:Y:S03]  /*0e30*/  STG.E.64 desc[UR16][R20.64+0x8], R28 ;  /* 0x0000081c14007986 */ /* 0x000fe6000c101b10 */
[C---:B0-----:R-:W-:Y:S01]  /*0e40*/  SHF.L.U64.HI R15, R6.reuse, 0xd, R7 ;  /* 0x0000000d060f7819 */ /* 0x041fe20000010207 */
[----:B------:R-:W-:Y:S01]  /*0e50*/  IMAD.SHL.U32 R13, R6, 0x2000, RZ ;  /* 0x00002000060d7824 */ /* 0x000fe200078e00ff */
[----:B------:R0:W-:Y:S02]  /*0e60*/  STG.E.64 desc[UR16][R24.64+0x8], R6 ;  /* 0x0000080618007986 */ /* 0x0001e4000c101b10 */
[----:B------:R-:W-:-:S02]  /*0e70*/  LOP3.LUT R15, R15, R7, RZ, 0x3c, !PT ;  /* 0x000000070f0f7212 */ /* 0x000fc400078e3cff */
[----:B------:R-:W-:Y:S02]  /*0e80*/  LOP3.LUT R13, R13, R6, RZ, 0x3c, !PT ;  /* 0x000000060d0d7212 */ /* 0x000fe400078e3cff */
[--C-:B------:R-:W-:Y:S02]  /*0e90*/  SHF.R.U32.HI R14, RZ, 0x7, R15.reuse ;  /* 0x00000007ff0e7819 */ /* 0x100fe4000001160f */
[----:B------:R-:W-:Y:S02]  /*0ea0*/  SHF.R.U64 R12, R13, 0x7, R15 ;  /* 0x000000070d0c7819 */ /* 0x000fe4000000120f */
[----:B------:R-:W-:Y:S02]  /*0eb0*/  LOP3.LUT R14, R14, R15, RZ, 0x3c, !PT ;  /* 0x0000000f0e0e7212 */ /* 0x000fe400078e3cff */
[----:B------:R-:W-:Y:S02]  /*0ec0*/  LOP3.LUT R12, R12, R13, RZ, 0x3c, !PT ;  /* 0x0000000d0c0c7212 */ /* 0x000fe400078e3cff */
[----:B0-----:R-:W-:-:S02]  /*0ed0*/  IADD3 R6, P3, PT, R10, 0x20, RZ ;  /* 0x000000200a067810 */ /* 0x001fc40007f7e0ff */
[C---:B------:R-:W-:Y:S01]  /*0ee0*/  SHF.L.U64.HI R13, R12.reuse, 0x11, R14 ;  /* 0x000000110c0d7819 */ /* 0x040fe2000001020e */
[----:B------:R-:W-:Y:S02]  /*0ef0*/  IMAD.SHL.U32 R15, R12, 0x20000, RZ ;  /* 0x000200000c0f7824 */ /* 0x000fe400078e00ff */
[----:B------:R-:W-:Y:S01]  /*0f00*/  IMAD.X R7, RZ, RZ, R11, P3 ;  /* 0x000000ffff077224 */ /* 0x000fe200018e060b */
[----:B------:R-:W-:Y:S02]  /*0f10*/  LOP3.LUT R13, R13, R14, RZ, 0x3c, !PT ;  /* 0x0000000e0d0d7212 */ /* 0x000fe400078e3cff */
[----:B------:R-:W-:-:S04]  /*0f20*/  LOP3.LUT R12, R15, R12, RZ, 0x3c, !PT ;  /* 0x0000000c0f0c7212 */ /* 0x000fc800078e3cff */
[C---:B------:R-:W-:Y:S01]  /*0f30*/  SHF.L.U64.HI R17, R12.reuse, 0xd, R13 ;  /* 0x0000000d0c117819 */ /* 0x040fe2000001020d */
[----:B------:R-:W-:Y:S01]  /*0f40*/  IMAD.SHL.U32 R15, R12, 0x2000, RZ ;  /* 0x000020000c0f7824 */ /* 0x000fe200078e00ff */
[----:B------:R-:W-:Y:S02]  /*0f50*/  STG.E.64 desc[UR16][R26.64+0x8], R12 ;  /* 0x0000080c1a007986 */ /* 0x000fe4000c101b10 */
        /* <DEDUP_REMOVED lines=57> */
[----:B------:R-:W-:Y:S02]  /*12f0*/  LOP3.LUT R5, R5, R28, RZ, 0x3c, !PT ;  /* 0x0000001c05057212 */ /* 0x000fe400078e3cff */
[----:B0-----:R-:W-:Y:S02]  /*1300*/  IADD3 R22, P1, PT, R20, 0x20, RZ ;  /* 0x0000002014167810 */ /* 0x001fe40007f3e0ff */
[C---:B------:R-:W-:Y:S01]  /*1310*/  SHF.L.U64.HI R29, R5.reuse, 0x11, R4 ;  /* 0x00000011051d7819 */ /* 0x040fe20000010204 */
[----:B------:R-:W-:Y:S01]  /*1320*/  IMAD.SHL.U32 R28, R5, 0x20000, RZ ;  /* 0x00020000051c7824 */ /* 0x000fe200078e00ff */
[----:B------:R-:W-:Y:S01]  /*1330*/  IADD3 R26, P4, PT, R26, 0x20, RZ ;  /* 0x000000201a1a7810 */ /* 0x000fe20007f9e0ff */
[----:B------:R-:W-:Y:S01]  /*1340*/  IMAD.X R21, RZ, RZ, R21, P1 ;  /* 0x000000ffff157224 */ /* 0x000fe200008e0615 */
[----:B------:R-:W-:-:S02]  /*1350*/  LOP3.LUT R29, R29, R4, RZ, 0x3c, !PT ;  /* 0x000000041d1d7212 */ /* 0x000fc400078e3cff */
[----:B------:R-:W-:Y:S01]  /*1360*/  LOP3.LUT R28, R28, R5, RZ, 0x3c, !PT ;  /* 0x000000051c1c7212 */ /* 0x000fe200078e3cff */
[----:B------:R-:W-:Y:S01]  /*1370*/  IMAD.X R27, RZ, RZ, R27, P4 ;  /* 0x000000ffff1b7224 */ /* 0x000fe200020e061b */
[----:B------:R-:W-:-:S03]  /*1380*/  IADD3 R4, P2, PT, R24, 0x20, RZ ;  /* 0x0000002018047810 */ /* 0x000fc60007f5e0ff */
[----:B------:R0:W-:Y:S02]  /*1390*/  STG.E.64 desc[UR16][R10.64], R28 ;  /* 0x0000001c0a007986 */ /* 0x0001e4000c101b10 */
[----:B------:R-:W-:Y:S01]  /*13a0*/  IMAD.X R5, RZ, RZ, R25, P2 ;  /* 0x000000ffff057224 */ /* 0x000fe200010e0619 */
[----:B------:R-:W-:Y:S07]  /*13b0*/  @P0 BRA `(.L_x_5) ;  /* 0xfffffff0007c0947 */ /* 0x000fee000383ffff */
[----:B------:R-:W-:-:S07]  /*13c0*/  VIADD R15, R2, 0x1 ;  /* 0x00000001020f7836 */ /* 0x000fce0000000000 */
.L_x_4:
[----:B------:R-:W-:-:S13]  /*13d0*/  ISETP.NE.AND P0, PT, R3, RZ, PT ;  /* 0x000000ff0300720c */ /* 0x000fda0003f05270 */
[----:B------:R-:W-:Y:S05]  /*13e0*/  @!P0 EXIT ;  /* 0x000000000000894d */ /* 0x000fea0003800000 */
[----:B------:R-:W1:Y:S01]  /*13f0*/  LDC.64 R6, c[0x0][0x390] ;  /* 0x0000e400ff067b82 */ /* 0x000e620000000a00 */
[----:B------:R-:W-:-:S04]  /*1400*/  IMAD.WIDE.U32 R4, R15, 0x8, R8 ;  /* 0x000000080f047825 */ /* 0x000fc800078e0008 */
[----:B------:R-:W-:-:S03]  /*1410*/  IMAD.MOV.U32 R0, RZ, RZ, R4 ;  /* 0x000000ffff007224 */ /* 0x000fc600078e0004 */
[----:B0-----:R-:W0:Y:S08]  /*1420*/  LDC.64 R10, c[0x0][0x388] ;  /* 0x0000e200ff0a7b82 */ /* 0x001e300000000a00 */
[----:B------:R-:W2:Y:S01]  /*1430*/  LDC.64 R12, c[0x0][0x380] ;  /* 0x0000e000ff0c7b82 */ /* 0x000ea20000000a00 */
[----:B-1----:R-:W-:-:S04]  /*1440*/  IMAD.WIDE.U32 R6, R15, 0x8, R6 ;  /* 0x000000080f067825 */ /* 0x002fc800078e0006 */
[----:B------:R-:W-:Y:S02]  /*1450*/  IMAD.MOV.U32 R4, RZ, RZ, R6 ;  /* 0x000000ffff047224 */ /* 0x000fe400078e0006 */
[----:B0-----:R-:W-:-:S04]  /*1460*/  IMAD.WIDE.U32 R8, R15, 0x8, R10 ;  /* 0x000000080f087825 */ /* 0x001fc800078e000a */
[----:B------:R-:W-:Y:S02]  /*1470*/  IMAD.MOV.U32 R6, RZ, RZ, R8 ;  /* 0x000000ffff067224 */ /* 0x000fe400078e0008 */
[----:B--2---:R-:W-:-:S04]  /*1480*/  IMAD.WIDE.U32 R10, R15, 0x8, R12 ;  /* 0x000000080f0a7825 */ /* 0x004fc800078e000c */
[----:B------:R-:W-:Y:S02]  /*1490*/  IMAD.MOV.U32 R8, RZ, RZ, R10 ;  /* 0x000000ffff087224 */ /* 0x000fe400078e000a */
[----:B------:R-:W-:-:S07]  /*14a0*/  IMAD.MOV R10, RZ, RZ, -R3 ;  /* 0x000000ffff0a7224 */ /* 0x000fce00078e0a03 */
.L_x_6:
[C---:B0-----:R-:W-:Y:S01]  /*14b0*/  IMAD.SHL.U32 R3, R28.reuse, 0x2000, RZ ;  /* 0x000020001c037824 */ /* 0x041fe200078e00ff */
[----:B------:R-:W-:Y:S01]  /*14c0*/  SHF.L.U64.HI R2, R28, 0xd, R29 ;  /* 0x0000000d1c027819 */ /* 0x000fe2000001021d */
[----:B------:R-:W-:-:S03]  /*14d0*/  VIADD R10, R10, 0x1 ;  /* 0x000000010a0a7836 */ /* 0x000fc60000000000 */
[----:B------:R-:W-:Y:S02]  /*14e0*/  LOP3.LUT R2, R2, R29, RZ, 0x3c, !PT ;  /* 0x0000001d02027212 */ /* 0x000fe400078e3cff */
[----:B------:R-:W-:Y:S02]  /*14f0*/  LOP3.LUT R3, R3, R28, RZ, 0x3c, !PT ;  /* 0x0000001c03037212 */ /* 0x000fe400078e3cff */
[--C-:B------:R-:W-:Y:S02]  /*1500*/  SHF.R.U32.HI R13, RZ, 0x7, R2.reuse ;  /* 0x00000007ff0d7819 */ /* 0x100fe40000011602 */
[----:B------:R-:W-:Y:S02]  /*1510*/  SHF.R.U64 R12, R3, 0x7, R2 ;  /* 0x00000007030c7819 */ /* 0x000fe40000001202 */
[----:B------:R-:W-:Y:S02]  /*1520*/  LOP3.LUT R13, R13, R2, RZ, 0x3c, !PT ;  /* 0x000000020d0d7212 */ /* 0x000fe400078e3cff */
[----:B------:R-:W-:-:S02]  /*1530*/  LOP3.LUT R12, R12, R3, RZ, 0x3c, !PT ;  /* 0x000000030c0c7212 */ /* 0x000fc400078e3cff */
        /* <DEDUP_REMOVED lines=29> */
[----:B------:R-:W-:Y:S01]  /*1710*/  IMAD.MOV.U32 R16, RZ, RZ, R8 ;  /* 0x000000ffff107224 */ /* 0x000fe200078e0008 */
[----:B------:R-:W-:Y:S02]  /*1720*/  IADD3 R8, P4, PT, R8, 0x8, RZ ;  /* 0x0000000808087810 */ /* 0x000fe40007f9e0ff */
[C---:B------:R-:W-:Y:S01]  /*1730*/  SHF.L.U64.HI R17, R2.reuse, 0xd, R3 ;  /* 0x0000000d02117819 */ /* 0x040fe20000010203 */
[----:B------:R-:W-:-:S03]  /*1740*/  IMAD.SHL.U32 R19, R2, 0x2000, RZ ;  /* 0x0000200002137824 */ /* 0x000fc600078e00ff */
[----:B------:R-:W-:Y:S01]  /*1750*/  LOP3.LUT R18, R17, R3, RZ, 0x3c, !PT ;  /* 0x0000000311127212 */ /* 0x000fe200078e3cff */
[--C-:B------:R-:W-:Y:S01]  /*1760*/  IMAD.MOV.U32 R17, RZ, RZ, R11.reuse ;  /* 0x000000ffff117224 */ /* 0x100fe200078e000b */
[----:B------:R-:W-:Y:S01]  /*1770*/  LOP3.LUT R19, R19, R2, RZ, 0x3c, !PT ;  /* 0x0000000213137212 */ /* 0x000fe200078e3cff */
[----:B------:R-:W-:Y:S01]  /*1780*/  IMAD.X R11, RZ, RZ, R11, P4 ;  /* 0x000000ffff0b7224 */ /* 0x000fe200020e060b */
[--C-:B------:R-:W-:Y:S02]  /*1790*/  SHF.R.U32.HI R21, RZ, 0x7, R18.reuse ;  /* 0x00000007ff157819 */ /* 0x100fe40000011612 */
[----:B------:R-:W-:Y:S01]  /*17a0*/  SHF.R.U64 R20, R19, 0x7, R18 ;  /* 0x0000000713147819 */ /* 0x000fe20000001212 */
[----:B------:R0:W-:Y:S01]  /*17b0*/  STG.E.64 desc[UR16][R16.64], R12 ;  /* 0x0000000c10007986 */ /* 0x0001e2000c101b10 */
[----:B------:R-:W-:Y:S02]  /*17c0*/  LOP3.LUT R21, R21, R18, RZ, 0x3c, !PT ;  /* 0x0000001215157212 */ /* 0x000fe400078e3cff */
[----:B------:R-:W-:-:S04]  /*17d0*/  LOP3.LUT R20, R20, R19, RZ, 0x3c, !PT ;  /* 0x0000001314147212 */ /* 0x000fc800078e3cff */
[C---:B------:R-:W-:Y:S01]  /*17e0*/  SHF.L.U64.HI R18, R20.reuse, 0x11, R21 ;  /* 0x0000001114127819 */ /* 0x040fe20000010215 */
[----:B------:R-:W-:-:S03]  /*17f0*/  IMAD.SHL.U32 R19, R20, 0x20000, RZ ;  /* 0x0002000014137824 */ /* 0x000fc600078e00ff */
[----:B------:R-:W-:Y:S02]  /*1800*/  LOP3.LUT R29, R18, R21, RZ, 0x3c, !PT ;  /* 0x00000015121d7212 */ /* 0x000fe400078e3cff */
[----:B------:R-:W-:Y:S01]  /*1810*/  LOP3.LUT R28, R19, R20, RZ, 0x3c, !PT ;  /* 0x00000014131c7212 */ /* 0x000fe200078e3cff */
[----:B0-----:R-:W-:Y:S01]  /*1820*/  IMAD.MOV.U32 R12, RZ, RZ, R6 ;  /* 0x000000ffff0c7224 */ /* 0x001fe200078e0006 */
[----:B------:R-:W-:Y:S01]  /*1830*/  IADD3 R6, P3, PT, R6, 0x8, RZ ;  /* 0x0000000806067810 */ /* 0x000fe20007f7e0ff */
[----:B------:R-:W-:-:S04]  /*1840*/  IMAD.MOV.U32 R13, RZ, RZ, R9 ;  /* 0x000000ffff0d7224 */ /* 0x000fc800078e0009 */
[----:B------:R-:W-:Y:S01]  /*1850*/  IMAD.X R9, RZ, RZ, R9, P3 ;  /* 0x000000ffff097224 */ /* 0x000fe200018e0609 */
[----:B------:R0:W-:Y:S02]  /*1860*/  STG.E.64 desc[UR16][R12.64], R14 ;  /* 0x0000000e0c007986 */ /* 0x0001e4000c101b10 */
        /* <DEDUP_REMOVED lines=9> */
[----:B------:R0:W-:Y:S01]  /*1900*/  STG.E.64 desc[UR16][R2.64], R28 ;  /* 0x0000001c02007986 */ /* 0x0001e2000c101b10 */
[----:B------:R-:W-:Y:S06]  /*1910*/  @P0 BRA `(.L_x_6) ;  /* 0xfffffff800e40947 */ /* 0x000fec000383ffff */
[----:B------:R-:W-:Y:S05]  /*1920*/  EXIT ;  /* 0x000000000000794d */ /* 0x000fea0003800000 */
.L_x_7:
        /* <DEDUP_REMOVED lines=13> */
.L_x_9:


//--------------------- .nv.shared.reserved.0     --------------------------
	.section	.nv.shared.reserved.0,"aw",@nobits
	.weak		__nv_reservedSMEM_offset_0_alias
	.size		__nv_reservedSMEM_offset_0_alias, 0, 64
	.other		__nv_reservedSMEM_offset_0_alias,@"STO_CUDA_RESERVED_SHARED STV_DEFAULT"
__nv_reservedSMEM_offset_0_alias:
	.zero		0
	.zero		64


//--------------------- .nv.constant0._Z6KernelPjPmS_S_iS0_S_S_S_ --------------------------
	.section	.nv.constant0._Z6KernelPjPmS_S_iS0_S_S_S_,"a",@progbits
	.sectionflags	@""
	.align	4
.nv.constant0._Z6KernelPjPmS_S_iS0_S_S_S_:
	.zero		968


//--------------------- .nv.constant0._Z5rekeyPmS_S_S_i --------------------------
	.section	.nv.constant0._Z5rekeyPmS_S_S_i,"a",@progbits
	.sectionflags	@""
	.align	4
.nv.constant0._Z5rekeyPmS_S_S_i:
	.zero		932


//--------------------- SYMBOLS --------------------------

	.type		.nv.reservedSmem.offset0,@object
	.size		.nv.reservedSmem.offset0,0x4
